//
// Generated by NVIDIA NVVM Compiler
//
// Compiler Build ID: CL-36424714
// Cuda compilation tools, release 13.0, V13.0.88
// Based on NVVM 20.0.0
//

.version 9.0
.target sm_100
.address_size 64

	// .globl	volume_adjusted_ma_batch_f32

.visible .entry volume_adjusted_ma_batch_f32(
	.param .u64 .ptr .align 1 volume_adjusted_ma_batch_f32_param_0,
	.param .u64 .ptr .align 1 volume_adjusted_ma_batch_f32_param_1,
	.param .u64 .ptr .align 1 volume_adjusted_ma_batch_f32_param_2,
	.param .u64 .ptr .align 1 volume_adjusted_ma_batch_f32_param_3,
	.param .u64 .ptr .align 1 volume_adjusted_ma_batch_f32_param_4,
	.param .u64 .ptr .align 1 volume_adjusted_ma_batch_f32_param_5,
	.param .u64 .ptr .align 1 volume_adjusted_ma_batch_f32_param_6,
	.param .u64 .ptr .align 1 volume_adjusted_ma_batch_f32_param_7,
	.param .u32 volume_adjusted_ma_batch_f32_param_8,
	.param .u32 volume_adjusted_ma_batch_f32_param_9,
	.param .u32 volume_adjusted_ma_batch_f32_param_10,
	.param .u64 .ptr .align 1 volume_adjusted_ma_batch_f32_param_11
)
{
	.reg .pred 	%p<37>;
	.reg .b16 	%rs<4>;
	.reg .b32 	%r<49>;
	.reg .b32 	%f<59>;
	.reg .b64 	%rd<43>;
	.reg .b64 	%fd<26>;

	ld.param.u64 	%rd12, [volume_adjusted_ma_batch_f32_param_0];
	ld.param.u64 	%rd13, [volume_adjusted_ma_batch_f32_param_1];
	ld.param.u64 	%rd14, [volume_adjusted_ma_batch_f32_param_2];
	ld.param.u64 	%rd7, [volume_adjusted_ma_batch_f32_param_4];
	ld.param.u64 	%rd8, [volume_adjusted_ma_batch_f32_param_5];
	ld.param.u64 	%rd9, [volume_adjusted_ma_batch_f32_param_6];
	ld.param.u64 	%rd10, [volume_adjusted_ma_batch_f32_param_7];
	ld.param.u32 	%r24, [volume_adjusted_ma_batch_f32_param_8];
	ld.param.u32 	%r26, [volume_adjusted_ma_batch_f32_param_9];
	ld.param.u32 	%r25, [volume_adjusted_ma_batch_f32_param_10];
	ld.param.u64 	%rd11, [volume_adjusted_ma_batch_f32_param_11];
	cvta.to.global.u64 	%rd1, %rd12;
	cvta.to.global.u64 	%rd2, %rd13;
	cvta.to.global.u64 	%rd3, %rd14;
	mov.u32 	%r1, %ctaid.y;
	setp.ge.s32 	%p1, %r1, %r26;
	@%p1 bra 	$L__BB0_32;
	cvta.to.global.u64 	%rd15, %rd7;
	mul.wide.u32 	%rd16, %r1, 4;
	add.s64 	%rd17, %rd15, %rd16;
	ld.global.nc.u32 	%r2, [%rd17];
	setp.lt.s32 	%p2, %r2, 1;
	setp.gt.s32 	%p3, %r2, %r24;
	or.pred  	%p4, %p2, %p3;
	@%p4 bra 	$L__BB0_32;
	cvt.u64.u32 	%rd18, %r1;
	cvta.to.global.u64 	%rd19, %rd8;
	add.s64 	%rd4, %rd19, %rd16;
	cvta.to.global.u64 	%rd21, %rd9;
	add.s64 	%rd22, %rd21, %rd16;
	ld.global.nc.u32 	%r3, [%rd22];
	cvta.to.global.u64 	%rd23, %rd10;
	add.s64 	%rd24, %rd23, %rd18;
	ld.global.nc.u8 	%rs2, [%rd24];
	cvt.u16.u8 	%rs1, %rs2;
	add.s32 	%r4, %r25, -1;
	mov.u32 	%r5, %ntid.x;
	mov.u32 	%r27, %ctaid.x;
	mov.u32 	%r28, %tid.x;
	mad.lo.s32 	%r43, %r27, %r5, %r28;
	setp.ge.s32 	%p5, %r43, %r24;
	@%p5 bra 	$L__BB0_32;
	ld.global.nc.f32 	%f1, [%rd4];
	cvt.rn.f32.u32 	%f2, %r2;
	cvta.to.global.u64 	%rd5, %rd11;
	mov.u32 	%r29, %nctaid.x;
	mul.lo.s32 	%r7, %r29, %r5;
	mul.lo.s32 	%r8, %r24, %r1;
	add.s32 	%r9, %r4, %r2;
	and.b16  	%rs3, %rs1, 255;
	cvt.f64.f32 	%fd16, %f1;
$L__BB0_4:
	setp.lt.s32 	%p6, %r43, %r9;
	mov.f32 	%f58, 0f7FC00000;
	@%p6 bra 	$L__BB0_31;
	setp.ne.s32 	%p7, %r3, 0;
	@%p7 bra 	$L__BB0_7;
	mul.wide.s32 	%rd31, %r43, 4;
	add.s64 	%rd32, %rd3, %rd31;
	ld.global.nc.f32 	%f28, [%rd32];
	cvt.f64.f32 	%fd14, %f28;
	add.s32 	%r31, %r43, 1;
	cvt.rn.f64.s32 	%fd15, %r31;
	div.rn.f64 	%fd21, %fd14, %fd15;
	bra.uni 	$L__BB0_12;
$L__BB0_7:
	add.s32 	%r11, %r43, 1;
	setp.lt.s32 	%p8, %r11, %r3;
	@%p8 bra 	$L__BB0_31;
	sub.s32 	%r12, %r11, %r3;
	setp.gt.s32 	%p9, %r12, 0;
	@%p9 bra 	$L__BB0_10;
	mul.wide.s32 	%rd29, %r43, 4;
	add.s64 	%rd30, %rd3, %rd29;
	ld.global.nc.f32 	%f51, [%rd30];
	bra.uni 	$L__BB0_11;
$L__BB0_10:
	mul.wide.s32 	%rd25, %r43, 4;
	add.s64 	%rd26, %rd3, %rd25;
	ld.global.nc.f32 	%f26, [%rd26];
	add.s32 	%r30, %r12, -1;
	mul.wide.u32 	%rd27, %r30, 4;
	add.s64 	%rd28, %rd3, %rd27;
	ld.global.nc.f32 	%f27, [%rd28];
	sub.f32 	%f51, %f26, %f27;
$L__BB0_11:
	cvt.f64.f32 	%fd12, %f51;
	cvt.rn.f64.s32 	%fd13, %r3;
	div.rn.f64 	%fd21, %fd12, %fd13;
$L__BB0_12:
	setp.ne.s16 	%p10, %rs3, 0;
	mul.f64 	%fd4, %fd21, %fd16;
	cvt.rn.f32.f64 	%f6, %fd4;
	mov.f32 	%f55, 0f00000000;
	mov.f32 	%f57, 0f00000000;
	@%p10 bra 	$L__BB0_21;
	add.s32 	%r37, %r43, 1;
	min.s32 	%r38, %r2, %r37;
	setp.lt.s32 	%p23, %r38, 1;
	mov.b32 	%r48, 0;
	@%p23 bra 	$L__BB0_28;
	mov.f64 	%fd25, 0d0000000000000000;
	mov.b32 	%r44, 1;
	mov.u32 	%r45, %r43;
	mov.f64 	%fd24, %fd25;
$L__BB0_15:
	mov.u32 	%r14, %r45;
	mov.u32 	%r48, %r44;
	mul.wide.s32 	%rd6, %r14, 4;
	add.s64 	%rd37, %rd2, %rd6;
	ld.global.nc.f32 	%f7, [%rd37];
	abs.f32 	%f40, %f7;
	setp.equ.f32 	%p24, %f40, 0f7F800000;
	@%p24 bra 	$L__BB0_19;
	cvt.f64.f32 	%fd18, %f7;
	div.rn.f64 	%fd7, %fd18, %fd4;
	abs.f64 	%fd19, %fd7;
	setp.equ.f64 	%p25, %fd19, 0d7FF0000000000000;
	@%p25 bra 	$L__BB0_19;
	add.f64 	%fd25, %fd25, %fd7;
	add.s64 	%rd38, %rd1, %rd6;
	ld.global.nc.f32 	%f8, [%rd38];
	abs.f32 	%f41, %f8;
	setp.equ.f32 	%p26, %f41, 0f7F800000;
	@%p26 bra 	$L__BB0_19;
	cvt.f64.f32 	%fd20, %f8;
	fma.rn.f64 	%fd24, %fd20, %fd7, %fd24;
$L__BB0_19:
	setp.lt.s32 	%p27, %r48, %r2;
	add.s32 	%r45, %r14, -1;
	setp.ne.s32 	%p28, %r14, 0;
	and.pred  	%p29, %p27, %p28;
	add.s32 	%r40, %r48, -1;
	setp.gt.s32 	%p30, %r43, %r40;
	and.pred  	%p31, %p29, %p30;
	add.s32 	%r44, %r48, 1;
	@%p31 bra 	$L__BB0_15;
	cvt.rn.f32.f64 	%f57, %fd25;
	cvt.rn.f32.f64 	%f55, %fd24;
	bra.uni 	$L__BB0_28;
$L__BB0_21:
	add.s32 	%r33, %r43, 1;
	mul.lo.s32 	%r34, %r2, 10;
	min.s32 	%r17, %r34, %r33;
	setp.lt.s32 	%p11, %r17, 1;
	mov.b32 	%r48, 0;
	@%p11 bra 	$L__BB0_28;
	mov.f32 	%f57, 0f00000000;
	mov.b32 	%r48, 0;
	mov.u32 	%r46, %r43;
	mov.f32 	%f55, %f57;
$L__BB0_23:
	mov.u32 	%r18, %r46;
	setp.leu.f32 	%p12, %f6, 0f00000000;
	mul.wide.s32 	%rd33, %r18, 4;
	add.s64 	%rd34, %rd2, %rd33;
	ld.global.nc.f32 	%f13, [%rd34];
	abs.f32 	%f32, %f13;
	setp.equ.f32 	%p13, %f32, 0f7F800000;
	or.pred  	%p14, %p12, %p13;
	mov.f32 	%f54, 0f00000000;
	@%p14 bra 	$L__BB0_27;
	div.rn.f32 	%f14, %f13, %f6;
	abs.f32 	%f35, %f14;
	setp.equ.f32 	%p15, %f35, 0f7F800000;
	@%p15 bra 	$L__BB0_27;
	setp.eq.f32 	%p16, %f14, 0f00000000;
	mov.f32 	%f54, %f14;
	@%p16 bra 	$L__BB0_27;
	add.s64 	%rd36, %rd1, %rd33;
	ld.global.nc.f32 	%f36, [%rd36];
	abs.f32 	%f37, %f36;
	setp.equ.f32 	%p17, %f37, 0f7F800000;
	fma.rn.f32 	%f38, %f36, %f14, %f55;
	selp.f32 	%f55, %f55, %f38, %p17;
	mov.f32 	%f54, %f14;
$L__BB0_27:
	add.f32 	%f57, %f57, %f54;
	add.s32 	%r48, %r48, 1;
	setp.ltu.f32 	%p18, %f57, %f2;
	add.s32 	%r46, %r18, -1;
	setp.ne.s32 	%p19, %r18, 0;
	and.pred  	%p20, %p18, %p19;
	setp.lt.s32 	%p21, %r48, %r17;
	and.pred  	%p22, %p20, %p21;
	@%p22 bra 	$L__BB0_23;
$L__BB0_28:
	setp.lt.s32 	%p32, %r48, 1;
	setp.lt.s32 	%p33, %r43, %r48;
	or.pred  	%p34, %p32, %p33;
	@%p34 bra 	$L__BB0_31;
	sub.s32 	%r41, %r43, %r48;
	mul.wide.s32 	%rd39, %r41, 4;
	add.s64 	%rd40, %rd1, %rd39;
	ld.global.nc.f32 	%f21, [%rd40];
	abs.f32 	%f44, %f21;
	setp.equ.f32 	%p35, %f44, 0f7F800000;
	@%p35 bra 	$L__BB0_31;
	sub.f32 	%f45, %f57, %f2;
	mul.f32 	%f46, %f45, %f21;
	sub.f32 	%f47, %f55, %f46;
	div.rn.f32 	%f58, %f47, %f2;
$L__BB0_31:
	add.s32 	%r42, %r43, %r8;
	mul.wide.s32 	%rd41, %r42, 4;
	add.s64 	%rd42, %rd5, %rd41;
	st.global.f32 	[%rd42], %f58;
	add.s32 	%r43, %r43, %r7;
	setp.lt.s32 	%p36, %r43, %r24;
	@%p36 bra 	$L__BB0_4;
$L__BB0_32:
	ret;

}
	// .globl	volume_adjusted_ma_multi_series_one_param_time_major_f32
.visible .entry volume_adjusted_ma_multi_series_one_param_time_major_f32(
	.param .u64 .ptr .align 1 volume_adjusted_ma_multi_series_one_param_time_major_f32_param_0,
	.param .u64 .ptr .align 1 volume_adjusted_ma_multi_series_one_param_time_major_f32_param_1,
	.param .u64 .ptr .align 1 volume_adjusted_ma_multi_series_one_param_time_major_f32_param_2,
	.param .u64 .ptr .align 1 volume_adjusted_ma_multi_series_one_param_time_major_f32_param_3,
	.param .u32 volume_adjusted_ma_multi_series_one_param_time_major_f32_param_4,
	.param .f32 volume_adjusted_ma_multi_series_one_param_time_major_f32_param_5,
	.param .u32 volume_adjusted_ma_multi_series_one_param_time_major_f32_param_6,
	.param .u8 volume_adjusted_ma_multi_series_one_param_time_major_f32_param_7,
	.param .u32 volume_adjusted_ma_multi_series_one_param_time_major_f32_param_8,
	.param .u32 volume_adjusted_ma_multi_series_one_param_time_major_f32_param_9,
	.param .u64 .ptr .align 1 volume_adjusted_ma_multi_series_one_param_time_major_f32_param_10,
	.param .u64 .ptr .align 1 volume_adjusted_ma_multi_series_one_param_time_major_f32_param_11
)
{
	.reg .pred 	%p<128>;
	.reg .b16 	%rs<2>;
	.reg .b32 	%r<150>;
	.reg .b32 	%f<246>;
	.reg .b64 	%rd<99>;

	ld.param.u64 	%rd8, [volume_adjusted_ma_multi_series_one_param_time_major_f32_param_0];
	ld.param.u64 	%rd9, [volume_adjusted_ma_multi_series_one_param_time_major_f32_param_1];
	ld.param.u64 	%rd10, [volume_adjusted_ma_multi_series_one_param_time_major_f32_param_2];
	ld.param.u32 	%r93, [volume_adjusted_ma_multi_series_one_param_time_major_f32_param_4];
	ld.param.f32 	%f95, [volume_adjusted_ma_multi_series_one_param_time_major_f32_param_5];
	ld.param.u32 	%r94, [volume_adjusted_ma_multi_series_one_param_time_major_f32_param_6];
	ld.param.u8 	%rs1, [volume_adjusted_ma_multi_series_one_param_time_major_f32_param_7];
	ld.param.u32 	%r95, [volume_adjusted_ma_multi_series_one_param_time_major_f32_param_8];
	ld.param.u32 	%r96, [volume_adjusted_ma_multi_series_one_param_time_major_f32_param_9];
	ld.param.u64 	%rd11, [volume_adjusted_ma_multi_series_one_param_time_major_f32_param_10];
	ld.param.u64 	%rd12, [volume_adjusted_ma_multi_series_one_param_time_major_f32_param_11];
	cvta.to.global.u64 	%rd1, %rd8;
	cvta.to.global.u64 	%rd2, %rd9;
	cvta.to.global.u64 	%rd3, %rd12;
	cvta.to.global.u64 	%rd4, %rd10;
	cvta.to.global.u64 	%rd5, %rd11;
	min.s32 	%r97, %r93, %r96;
	setp.lt.s32 	%p1, %r97, 1;
	@%p1 bra 	$L__BB1_95;
	cvt.rn.f32.u32 	%f1, %r93;
	rcp.rn.f32 	%f2, %f1;
	mov.u32 	%r128, %ctaid.x;
	setp.ge.u32 	%p2, %r128, %r96;
	@%p2 bra 	$L__BB1_95;
	setp.eq.s16 	%p3, %rs1, 0;
	mov.u32 	%r2, %tid.x;
	add.s32 	%r3, %r93, -1;
	cvt.rn.f32.s32 	%f3, %r94;
	mul.lo.s32 	%r98, %r93, 10;
	selp.b32 	%r4, %r93, %r98, %p3;
	mov.u32 	%r5, %ntid.x;
	mov.u32 	%r6, %nctaid.x;
	@%p3 bra 	$L__BB1_58;
	setp.ne.s32 	%p4, %r94, 0;
	@%p4 bra 	$L__BB1_30;
$L__BB1_4:
	setp.lt.s32 	%p46, %r2, %r95;
	add.s32 	%r8, %r128, 1;
	min.s32 	%r9, %r4, %r8;
	@%p46 bra 	$L__BB1_6;
$L__BB1_5:
	add.s32 	%r128, %r128, %r6;
	setp.lt.s32 	%p83, %r128, %r96;
	@%p83 bra 	$L__BB1_4;
	bra.uni 	$L__BB1_95;
$L__BB1_6:
	mul.lo.s32 	%r11, %r128, %r95;
	cvt.rn.f32.s32 	%f4, %r8;
	mov.u32 	%r129, %r2;
$L__BB1_7:
	mul.wide.s32 	%rd39, %r129, 4;
	add.s64 	%rd40, %rd5, %rd39;
	ld.global.nc.u32 	%r108, [%rd40];
	add.s32 	%r109, %r3, %r108;
	add.s32 	%r13, %r129, %r11;
	setp.lt.s32 	%p47, %r128, %r109;
	mov.f32 	%f215, 0f7FC00000;
	@%p47 bra 	$L__BB1_16;
	setp.lt.s32 	%p48, %r9, 1;
	mul.wide.s32 	%rd41, %r13, 4;
	add.s64 	%rd42, %rd4, %rd41;
	ld.global.nc.f32 	%f136, [%rd42];
	div.rn.f32 	%f137, %f136, %f4;
	mul.f32 	%f138, %f95, %f137;
	setp.gt.f32 	%p49, %f138, 0f00000000;
	rcp.rn.f32 	%f139, %f138;
	selp.f32 	%f5, %f139, 0f00000000, %p49;
	mov.b32 	%r130, 0;
	mov.f32 	%f213, 0f00000000;
	mov.f32 	%f214, %f213;
	@%p48 bra 	$L__BB1_13;
	mov.f32 	%f214, 0f00000000;
	mov.b32 	%r132, 0;
	mov.u32 	%r131, %r128;
	mov.f32 	%f213, %f214;
$L__BB1_10:
	.pragma "nounroll";
	mul.lo.s32 	%r18, %r131, %r95;
	add.s32 	%r19, %r18, %r129;
	mul.wide.s32 	%rd43, %r19, 4;
	add.s64 	%rd44, %rd2, %rd43;
	ld.global.nc.f32 	%f141, [%rd44];
	abs.f32 	%f142, %f141;
	setp.equ.f32 	%p50, %f142, 0f7F800000;
	mul.f32 	%f143, %f5, %f141;
	selp.f32 	%f13, 0f00000000, %f143, %p50;
	setp.eq.f32 	%p51, %f13, 0f00000000;
	@%p51 bra 	$L__BB1_12;
	add.s64 	%rd46, %rd1, %rd43;
	ld.global.nc.f32 	%f144, [%rd46];
	abs.f32 	%f145, %f144;
	setp.equ.f32 	%p52, %f145, 0f7F800000;
	fma.rn.f32 	%f146, %f144, %f13, %f213;
	selp.f32 	%f213, %f213, %f146, %p52;
$L__BB1_12:
	add.f32 	%f214, %f214, %f13;
	add.s32 	%r130, %r132, 1;
	setp.ge.f32 	%p53, %f214, %f1;
	setp.eq.s32 	%p54, %r131, 0;
	or.pred  	%p55, %p53, %p54;
	@%p55 bra 	$L__BB1_13;
	bra.uni 	$L__BB1_17;
$L__BB1_13:
	setp.lt.s32 	%p78, %r130, 1;
	setp.lt.s32 	%p79, %r128, %r130;
	or.pred  	%p80, %p78, %p79;
	@%p80 bra 	$L__BB1_16;
	sub.s32 	%r113, %r128, %r130;
	mad.lo.s32 	%r114, %r113, %r95, %r129;
	mul.wide.s32 	%rd59, %r114, 4;
	add.s64 	%rd60, %rd1, %rd59;
	ld.global.nc.f32 	%f8, [%rd60];
	abs.f32 	%f167, %f8;
	setp.equ.f32 	%p81, %f167, 0f7F800000;
	@%p81 bra 	$L__BB1_16;
	sub.f32 	%f168, %f214, %f1;
	mul.f32 	%f169, %f168, %f8;
	sub.f32 	%f170, %f213, %f169;
	mul.f32 	%f215, %f2, %f170;
$L__BB1_16:
	mul.wide.s32 	%rd61, %r13, 4;
	add.s64 	%rd62, %rd3, %rd61;
	st.global.f32 	[%rd62], %f215;
	add.s32 	%r129, %r129, %r5;
	setp.lt.s32 	%p82, %r129, %r95;
	@%p82 bra 	$L__BB1_7;
	bra.uni 	$L__BB1_5;
$L__BB1_17:
	setp.eq.s32 	%p56, %r130, %r9;
	mov.u32 	%r130, %r9;
	@%p56 bra 	$L__BB1_13;
	sub.s32 	%r21, %r18, %r95;
	add.s32 	%r22, %r21, %r129;
	mul.wide.s32 	%rd47, %r22, 4;
	add.s64 	%rd48, %rd2, %rd47;
	ld.global.nc.f32 	%f147, [%rd48];
	abs.f32 	%f148, %f147;
	setp.equ.f32 	%p57, %f148, 0f7F800000;
	mul.f32 	%f149, %f5, %f147;
	selp.f32 	%f17, 0f00000000, %f149, %p57;
	setp.eq.f32 	%p58, %f17, 0f00000000;
	@%p58 bra 	$L__BB1_20;
	add.s64 	%rd50, %rd1, %rd47;
	ld.global.nc.f32 	%f150, [%rd50];
	abs.f32 	%f151, %f150;
	setp.equ.f32 	%p59, %f151, 0f7F800000;
	fma.rn.f32 	%f152, %f150, %f17, %f213;
	selp.f32 	%f213, %f213, %f152, %p59;
$L__BB1_20:
	add.f32 	%f214, %f214, %f17;
	add.s32 	%r130, %r132, 2;
	setp.ge.f32 	%p60, %f214, %f1;
	setp.eq.s32 	%p61, %r131, 1;
	or.pred  	%p62, %p60, %p61;
	@%p62 bra 	$L__BB1_13;
	setp.eq.s32 	%p63, %r130, %r9;
	mov.u32 	%r130, %r9;
	@%p63 bra 	$L__BB1_13;
	sub.s32 	%r24, %r21, %r95;
	add.s32 	%r25, %r24, %r129;
	mul.wide.s32 	%rd51, %r25, 4;
	add.s64 	%rd52, %rd2, %rd51;
	ld.global.nc.f32 	%f153, [%rd52];
	abs.f32 	%f154, %f153;
	setp.equ.f32 	%p64, %f154, 0f7F800000;
	mul.f32 	%f155, %f5, %f153;
	selp.f32 	%f21, 0f00000000, %f155, %p64;
	setp.eq.f32 	%p65, %f21, 0f00000000;
	@%p65 bra 	$L__BB1_24;
	add.s64 	%rd54, %rd1, %rd51;
	ld.global.nc.f32 	%f156, [%rd54];
	abs.f32 	%f157, %f156;
	setp.equ.f32 	%p66, %f157, 0f7F800000;
	fma.rn.f32 	%f158, %f156, %f21, %f213;
	selp.f32 	%f213, %f213, %f158, %p66;
$L__BB1_24:
	add.f32 	%f214, %f214, %f21;
	add.s32 	%r130, %r132, 3;
	setp.ge.f32 	%p67, %f214, %f1;
	setp.eq.s32 	%p68, %r131, 2;
	or.pred  	%p69, %p67, %p68;
	@%p69 bra 	$L__BB1_13;
	setp.eq.s32 	%p70, %r130, %r9;
	mov.u32 	%r130, %r9;
	@%p70 bra 	$L__BB1_13;
	sub.s32 	%r112, %r24, %r95;
	add.s32 	%r27, %r112, %r129;
	mul.wide.s32 	%rd55, %r27, 4;
	add.s64 	%rd56, %rd2, %rd55;
	ld.global.nc.f32 	%f159, [%rd56];
	abs.f32 	%f160, %f159;
	setp.equ.f32 	%p71, %f160, 0f7F800000;
	mul.f32 	%f161, %f5, %f159;
	selp.f32 	%f25, 0f00000000, %f161, %p71;
	setp.eq.f32 	%p72, %f25, 0f00000000;
	@%p72 bra 	$L__BB1_28;
	add.s64 	%rd58, %rd1, %rd55;
	ld.global.nc.f32 	%f162, [%rd58];
	abs.f32 	%f163, %f162;
	setp.equ.f32 	%p73, %f163, 0f7F800000;
	fma.rn.f32 	%f164, %f162, %f25, %f213;
	selp.f32 	%f213, %f213, %f164, %p73;
$L__BB1_28:
	add.f32 	%f214, %f214, %f25;
	add.s32 	%r132, %r132, 4;
	setp.ge.f32 	%p74, %f214, %f1;
	setp.eq.s32 	%p75, %r131, 3;
	or.pred  	%p76, %p74, %p75;
	mov.u32 	%r130, %r132;
	@%p76 bra 	$L__BB1_13;
	add.s32 	%r131, %r131, -4;
	setp.eq.s32 	%p77, %r132, %r9;
	mov.u32 	%r130, %r9;
	@%p77 bra 	$L__BB1_13;
	bra.uni 	$L__BB1_10;
$L__BB1_30:
	setp.lt.s32 	%p5, %r2, %r95;
	add.s32 	%r31, %r128, 1;
	min.s32 	%r32, %r4, %r31;
	@%p5 bra 	$L__BB1_32;
$L__BB1_31:
	add.s32 	%r128, %r128, %r6;
	setp.lt.s32 	%p45, %r128, %r96;
	@%p45 bra 	$L__BB1_30;
	bra.uni 	$L__BB1_95;
$L__BB1_32:
	mul.lo.s32 	%r34, %r128, %r95;
	sub.s32 	%r35, %r31, %r94;
	add.s32 	%r99, %r35, -1;
	mul.lo.s32 	%r36, %r99, %r95;
	mov.u32 	%r134, %r2;
$L__BB1_33:
	setp.lt.s32 	%p6, %r31, %r94;
	mul.wide.s32 	%rd13, %r134, 4;
	add.s64 	%rd14, %rd5, %rd13;
	ld.global.nc.u32 	%r100, [%rd14];
	add.s32 	%r101, %r3, %r100;
	add.s32 	%r38, %r134, %r34;
	setp.lt.s32 	%p7, %r128, %r101;
	or.pred  	%p8, %p7, %p6;
	mov.f32 	%f225, 0f7FC00000;
	@%p8 bra 	$L__BB1_44;
	setp.lt.s32 	%p9, %r35, 1;
	mul.wide.s32 	%rd15, %r38, 4;
	add.s64 	%rd16, %rd4, %rd15;
	ld.global.nc.f32 	%f29, [%rd16];
	mov.f32 	%f222, 0f00000000;
	@%p9 bra 	$L__BB1_36;
	add.s32 	%r102, %r134, %r36;
	mul.wide.s32 	%rd17, %r102, 4;
	add.s64 	%rd18, %rd4, %rd17;
	ld.global.nc.f32 	%f222, [%rd18];
$L__BB1_36:
	setp.lt.s32 	%p10, %r32, 1;
	sub.f32 	%f99, %f29, %f222;
	div.rn.f32 	%f100, %f99, %f3;
	mul.f32 	%f101, %f95, %f100;
	setp.gt.f32 	%p11, %f101, 0f00000000;
	rcp.rn.f32 	%f102, %f101;
	selp.f32 	%f32, %f102, 0f00000000, %p11;
	mov.b32 	%r135, 0;
	mov.f32 	%f223, 0f00000000;
	mov.f32 	%f224, %f223;
	@%p10 bra 	$L__BB1_41;
	mov.f32 	%f224, 0f00000000;
	mov.b32 	%r137, 0;
	mov.u32 	%r136, %r128;
	mov.f32 	%f223, %f224;
$L__BB1_38:
	.pragma "nounroll";
	mul.lo.s32 	%r43, %r136, %r95;
	add.s32 	%r44, %r43, %r134;
	mul.wide.s32 	%rd19, %r44, 4;
	add.s64 	%rd20, %rd2, %rd19;
	ld.global.nc.f32 	%f104, [%rd20];
	abs.f32 	%f105, %f104;
	setp.equ.f32 	%p12, %f105, 0f7F800000;
	mul.f32 	%f106, %f32, %f104;
	selp.f32 	%f40, 0f00000000, %f106, %p12;
	setp.eq.f32 	%p13, %f40, 0f00000000;
	@%p13 bra 	$L__BB1_40;
	mul.wide.s32 	%rd21, %r44, 4;
	add.s64 	%rd22, %rd1, %rd21;
	ld.global.nc.f32 	%f107, [%rd22];
	abs.f32 	%f108, %f107;
	setp.equ.f32 	%p14, %f108, 0f7F800000;
	fma.rn.f32 	%f109, %f107, %f40, %f223;
	selp.f32 	%f223, %f223, %f109, %p14;
$L__BB1_40:
	add.f32 	%f224, %f224, %f40;
	add.s32 	%r135, %r137, 1;
	setp.ge.f32 	%p15, %f224, %f1;
	setp.eq.s32 	%p16, %r136, 0;
	or.pred  	%p17, %p15, %p16;
	@%p17 bra 	$L__BB1_41;
	bra.uni 	$L__BB1_45;
$L__BB1_41:
	setp.lt.s32 	%p40, %r135, 1;
	setp.lt.s32 	%p41, %r128, %r135;
	or.pred  	%p42, %p40, %p41;
	@%p42 bra 	$L__BB1_44;
	sub.s32 	%r106, %r128, %r135;
	mad.lo.s32 	%r107, %r106, %r95, %r134;
	mul.wide.s32 	%rd35, %r107, 4;
	add.s64 	%rd36, %rd1, %rd35;
	ld.global.nc.f32 	%f35, [%rd36];
	abs.f32 	%f130, %f35;
	setp.equ.f32 	%p43, %f130, 0f7F800000;
	@%p43 bra 	$L__BB1_44;
	sub.f32 	%f131, %f224, %f1;
	mul.f32 	%f132, %f131, %f35;
	sub.f32 	%f133, %f223, %f132;
	mul.f32 	%f225, %f2, %f133;
$L__BB1_44:
	mul.wide.s32 	%rd37, %r38, 4;
	add.s64 	%rd38, %rd3, %rd37;
	st.global.f32 	[%rd38], %f225;
	add.s32 	%r134, %r134, %r5;
	setp.lt.s32 	%p44, %r134, %r95;
	@%p44 bra 	$L__BB1_33;
	bra.uni 	$L__BB1_31;
$L__BB1_45:
	setp.eq.s32 	%p18, %r135, %r32;
	mov.u32 	%r135, %r32;
	@%p18 bra 	$L__BB1_41;
	sub.s32 	%r46, %r43, %r95;
	add.s32 	%r47, %r46, %r134;
	mul.wide.s32 	%rd23, %r47, 4;
	add.s64 	%rd24, %rd2, %rd23;
	ld.global.nc.f32 	%f110, [%rd24];
	abs.f32 	%f111, %f110;
	setp.equ.f32 	%p19, %f111, 0f7F800000;
	mul.f32 	%f112, %f32, %f110;
	selp.f32 	%f44, 0f00000000, %f112, %p19;
	setp.eq.f32 	%p20, %f44, 0f00000000;
	@%p20 bra 	$L__BB1_48;
	mul.wide.s32 	%rd25, %r47, 4;
	add.s64 	%rd26, %rd1, %rd25;
	ld.global.nc.f32 	%f113, [%rd26];
	abs.f32 	%f114, %f113;
	setp.equ.f32 	%p21, %f114, 0f7F800000;
	fma.rn.f32 	%f115, %f113, %f44, %f223;
	selp.f32 	%f223, %f223, %f115, %p21;
$L__BB1_48:
	add.f32 	%f224, %f224, %f44;
	add.s32 	%r135, %r137, 2;
	setp.ge.f32 	%p22, %f224, %f1;
	setp.eq.s32 	%p23, %r136, 1;
	or.pred  	%p24, %p22, %p23;
	@%p24 bra 	$L__BB1_41;
	setp.eq.s32 	%p25, %r135, %r32;
	mov.u32 	%r135, %r32;
	@%p25 bra 	$L__BB1_41;
	sub.s32 	%r49, %r46, %r95;
	add.s32 	%r50, %r49, %r134;
	mul.wide.s32 	%rd27, %r50, 4;
	add.s64 	%rd28, %rd2, %rd27;
	ld.global.nc.f32 	%f116, [%rd28];
	abs.f32 	%f117, %f116;
	setp.equ.f32 	%p26, %f117, 0f7F800000;
	mul.f32 	%f118, %f32, %f116;
	selp.f32 	%f48, 0f00000000, %f118, %p26;
	setp.eq.f32 	%p27, %f48, 0f00000000;
	@%p27 bra 	$L__BB1_52;
	mul.wide.s32 	%rd29, %r50, 4;
	add.s64 	%rd30, %rd1, %rd29;
	ld.global.nc.f32 	%f119, [%rd30];
	abs.f32 	%f120, %f119;
	setp.equ.f32 	%p28, %f120, 0f7F800000;
	fma.rn.f32 	%f121, %f119, %f48, %f223;
	selp.f32 	%f223, %f223, %f121, %p28;
$L__BB1_52:
	add.f32 	%f224, %f224, %f48;
	add.s32 	%r135, %r137, 3;
	setp.ge.f32 	%p29, %f224, %f1;
	setp.eq.s32 	%p30, %r136, 2;
	or.pred  	%p31, %p29, %p30;
	@%p31 bra 	$L__BB1_41;
	setp.eq.s32 	%p32, %r135, %r32;
	mov.u32 	%r135, %r32;
	@%p32 bra 	$L__BB1_41;
	sub.s32 	%r105, %r49, %r95;
	add.s32 	%r52, %r105, %r134;
	mul.wide.s32 	%rd31, %r52, 4;
	add.s64 	%rd32, %rd2, %rd31;
	ld.global.nc.f32 	%f122, [%rd32];
	abs.f32 	%f123, %f122;
	setp.equ.f32 	%p33, %f123, 0f7F800000;
	mul.f32 	%f124, %f32, %f122;
	selp.f32 	%f52, 0f00000000, %f124, %p33;
	setp.eq.f32 	%p34, %f52, 0f00000000;
	@%p34 bra 	$L__BB1_56;
	mul.wide.s32 	%rd33, %r52, 4;
	add.s64 	%rd34, %rd1, %rd33;
	ld.global.nc.f32 	%f125, [%rd34];
	abs.f32 	%f126, %f125;
	setp.equ.f32 	%p35, %f126, 0f7F800000;
	fma.rn.f32 	%f127, %f125, %f52, %f223;
	selp.f32 	%f223, %f223, %f127, %p35;
$L__BB1_56:
	add.f32 	%f224, %f224, %f52;
	add.s32 	%r137, %r137, 4;
	setp.ge.f32 	%p36, %f224, %f1;
	setp.eq.s32 	%p37, %r136, 3;
	or.pred  	%p38, %p36, %p37;
	mov.u32 	%r135, %r137;
	@%p38 bra 	$L__BB1_41;
	add.s32 	%r136, %r136, -4;
	setp.eq.s32 	%p39, %r137, %r32;
	mov.u32 	%r135, %r32;
	@%p39 bra 	$L__BB1_41;
	bra.uni 	$L__BB1_38;
$L__BB1_58:
	setp.ge.s32 	%p84, %r2, %r95;
	add.s32 	%r56, %r128, 1;
	min.s32 	%r57, %r4, %r56;
	@%p84 bra 	$L__BB1_94;
	sub.s32 	%r58, %r56, %r94;
	sub.s32 	%r59, %r128, %r93;
	add.s32 	%r60, %r128, -3;
	cvt.rn.f32.s32 	%f175, %r56;
	mov.u32 	%r139, %r2;
$L__BB1_60:
	mul.wide.s32 	%rd63, %r139, 4;
	add.s64 	%rd64, %rd5, %rd63;
	ld.global.nc.u32 	%r115, [%rd64];
	add.s32 	%r116, %r3, %r115;
	mad.lo.s32 	%r62, %r128, %r95, %r139;
	setp.lt.s32 	%p85, %r128, %r116;
	mov.f32 	%f245, 0f7FC00000;
	@%p85 bra 	$L__BB1_93;
	setp.ne.s32 	%p86, %r94, 0;
	@%p86 bra 	$L__BB1_63;
	mul.wide.s32 	%rd69, %r62, 4;
	add.s64 	%rd70, %rd4, %rd69;
	ld.global.nc.f32 	%f233, [%rd70];
	div.rn.f32 	%f234, %f233, %f175;
	bra.uni 	$L__BB1_67;
$L__BB1_63:
	setp.lt.s32 	%p87, %r56, %r94;
	@%p87 bra 	$L__BB1_93;
	setp.lt.s32 	%p88, %r58, 1;
	mul.wide.s32 	%rd65, %r62, 4;
	add.s64 	%rd66, %rd4, %rd65;
	ld.global.nc.f32 	%f233, [%rd66];
	mov.f32 	%f232, 0f00000000;
	@%p88 bra 	$L__BB1_66;
	add.s32 	%r117, %r58, -1;
	mad.lo.s32 	%r118, %r117, %r95, %r139;
	mul.wide.s32 	%rd67, %r118, 4;
	add.s64 	%rd68, %rd4, %rd67;
	ld.global.nc.f32 	%f232, [%rd68];
$L__BB1_66:
	sub.f32 	%f174, %f233, %f232;
	div.rn.f32 	%f234, %f174, %f3;
$L__BB1_67:
	mul.f32 	%f176, %f95, %f234;
	setp.gt.f32 	%p89, %f176, 0f00000000;
	rcp.rn.f32 	%f177, %f176;
	selp.f32 	%f64, %f177, 0f00000000, %p89;
	setp.leu.f32 	%p90, %f64, 0f00000000;
	@%p90 bra 	$L__BB1_72;
	ld.param.u64 	%rd98, [volume_adjusted_ma_multi_series_one_param_time_major_f32_param_3];
	cvta.to.global.u64 	%rd6, %rd98;
	setp.gt.s32 	%p91, %r59, -1;
	@%p91 bra 	$L__BB1_70;
	mul.wide.s32 	%rd76, %r62, 4;
	add.s64 	%rd77, %rd6, %rd76;
	ld.global.nc.f32 	%f236, [%rd77];
	bra.uni 	$L__BB1_71;
$L__BB1_70:
	mad.lo.s32 	%r119, %r59, %r95, %r139;
	mul.wide.s32 	%rd71, %r119, 4;
	add.s64 	%rd72, %rd4, %rd71;
	ld.global.nc.f32 	%f178, [%rd72];
	sub.f32 	%f233, %f233, %f178;
	mul.wide.s32 	%rd73, %r62, 4;
	add.s64 	%rd74, %rd6, %rd73;
	ld.global.nc.f32 	%f179, [%rd74];
	add.s64 	%rd75, %rd6, %rd71;
	ld.global.nc.f32 	%f180, [%rd75];
	sub.f32 	%f236, %f179, %f180;
$L__BB1_71:
	mul.f32 	%f244, %f64, %f233;
	mul.f32 	%f243, %f64, %f236;
	mov.u32 	%r149, %r93;
	bra.uni 	$L__BB1_90;
$L__BB1_72:
	setp.lt.s32 	%p92, %r57, 1;
	mov.b32 	%r149, 0;
	mov.f32 	%f243, 0f00000000;
	mov.f32 	%f244, %f243;
	@%p92 bra 	$L__BB1_90;
	sub.s32 	%r148, 3, %r128;
	neg.s32 	%r141, %r57;
	add.s32 	%r140, %r57, -2;
	add.s32 	%r122, %r128, -1;
	mad.lo.s32 	%r146, %r95, %r122, %r139;
	add.s32 	%r123, %r128, -2;
	mad.lo.s32 	%r145, %r95, %r123, %r139;
	mad.lo.s32 	%r144, %r95, %r60, %r139;
	mov.f32 	%f244, 0f00000000;
	mov.b32 	%r142, 2;
	mov.u32 	%r143, %r62;
	mov.u32 	%r147, %r60;
	mov.f32 	%f243, %f244;
$L__BB1_74:
	.pragma "nounroll";
	mul.wide.s32 	%rd78, %r143, 4;
	add.s64 	%rd79, %rd2, %rd78;
	ld.global.nc.f32 	%f183, [%rd79];
	abs.f32 	%f184, %f183;
	setp.equ.f32 	%p93, %f184, 0f7F800000;
	mul.f32 	%f185, %f64, %f183;
	selp.f32 	%f74, 0f00000000, %f185, %p93;
	setp.eq.f32 	%p94, %f74, 0f00000000;
	@%p94 bra 	$L__BB1_76;
	mul.wide.s32 	%rd80, %r143, 4;
	add.s64 	%rd81, %rd1, %rd80;
	ld.global.nc.f32 	%f186, [%rd81];
	abs.f32 	%f187, %f186;
	setp.equ.f32 	%p95, %f187, 0f7F800000;
	fma.rn.f32 	%f188, %f186, %f74, %f243;
	selp.f32 	%f243, %f243, %f188, %p95;
$L__BB1_76:
	add.f32 	%f244, %f244, %f74;
	add.s32 	%r149, %r142, -1;
	setp.ge.s32 	%p96, %r149, %r93;
	setp.eq.s32 	%p97, %r147, -3;
	or.pred  	%p98, %p96, %p97;
	@%p98 bra 	$L__BB1_90;
	setp.eq.s32 	%p99, %r140, -1;
	mov.u32 	%r149, %r57;
	@%p99 bra 	$L__BB1_90;
	mul.wide.s32 	%rd82, %r146, 4;
	add.s64 	%rd83, %rd2, %rd82;
	ld.global.nc.f32 	%f189, [%rd83];
	abs.f32 	%f190, %f189;
	setp.equ.f32 	%p100, %f190, 0f7F800000;
	mul.f32 	%f191, %f64, %f189;
	selp.f32 	%f78, 0f00000000, %f191, %p100;
	setp.eq.f32 	%p101, %f78, 0f00000000;
	@%p101 bra 	$L__BB1_80;
	mul.wide.s32 	%rd84, %r146, 4;
	add.s64 	%rd85, %rd1, %rd84;
	ld.global.nc.f32 	%f192, [%rd85];
	abs.f32 	%f193, %f192;
	setp.equ.f32 	%p102, %f193, 0f7F800000;
	fma.rn.f32 	%f194, %f192, %f78, %f243;
	selp.f32 	%f243, %f243, %f194, %p102;
$L__BB1_80:
	add.f32 	%f244, %f244, %f78;
	setp.ge.s32 	%p103, %r142, %r93;
	setp.eq.s32 	%p104, %r148, 2;
	or.pred  	%p105, %p103, %p104;
	mov.u32 	%r149, %r142;
	@%p105 bra 	$L__BB1_90;
	setp.eq.s32 	%p106, %r140, 0;
	mov.u32 	%r149, %r57;
	@%p106 bra 	$L__BB1_90;
	mul.wide.s32 	%rd86, %r145, 4;
	add.s64 	%rd87, %rd2, %rd86;
	ld.global.nc.f32 	%f195, [%rd87];
	abs.f32 	%f196, %f195;
	setp.equ.f32 	%p107, %f196, 0f7F800000;
	mul.f32 	%f197, %f64, %f195;
	selp.f32 	%f82, 0f00000000, %f197, %p107;
	setp.eq.f32 	%p108, %f82, 0f00000000;
	@%p108 bra 	$L__BB1_84;
	mul.wide.s32 	%rd88, %r145, 4;
	add.s64 	%rd89, %rd1, %rd88;
	ld.global.nc.f32 	%f198, [%rd89];
	abs.f32 	%f199, %f198;
	setp.equ.f32 	%p109, %f199, 0f7F800000;
	fma.rn.f32 	%f200, %f198, %f82, %f243;
	selp.f32 	%f243, %f243, %f200, %p109;
$L__BB1_84:
	add.f32 	%f244, %f244, %f82;
	add.s32 	%r149, %r142, 1;
	setp.ge.s32 	%p110, %r149, %r93;
	setp.eq.s32 	%p111, %r147, -1;
	or.pred  	%p112, %p110, %p111;
	@%p112 bra 	$L__BB1_90;
	setp.eq.s32 	%p113, %r140, 1;
	mov.u32 	%r149, %r57;
	@%p113 bra 	$L__BB1_90;
	mul.wide.s32 	%rd90, %r144, 4;
	add.s64 	%rd91, %rd2, %rd90;
	ld.global.nc.f32 	%f201, [%rd91];
	abs.f32 	%f202, %f201;
	setp.equ.f32 	%p114, %f202, 0f7F800000;
	mul.f32 	%f203, %f64, %f201;
	selp.f32 	%f86, 0f00000000, %f203, %p114;
	setp.eq.f32 	%p115, %f86, 0f00000000;
	@%p115 bra 	$L__BB1_88;
	mul.wide.s32 	%rd92, %r144, 4;
	add.s64 	%rd93, %rd1, %rd92;
	ld.global.nc.f32 	%f204, [%rd93];
	abs.f32 	%f205, %f204;
	setp.equ.f32 	%p116, %f205, 0f7F800000;
	fma.rn.f32 	%f206, %f204, %f86, %f243;
	selp.f32 	%f243, %f243, %f206, %p116;
$L__BB1_88:
	add.f32 	%f244, %f244, %f86;
	add.s32 	%r124, %r142, 2;
	setp.lt.s32 	%p117, %r124, %r93;
	setp.ne.s32 	%p118, %r148, 0;
	setp.ne.s32 	%p119, %r141, -4;
	and.pred  	%p120, %p118, %p119;
	add.s32 	%r148, %r148, 4;
	add.s32 	%r147, %r147, -4;
	shl.b32 	%r125, %r95, 2;
	sub.s32 	%r146, %r146, %r125;
	sub.s32 	%r145, %r145, %r125;
	sub.s32 	%r144, %r144, %r125;
	sub.s32 	%r143, %r143, %r125;
	add.s32 	%r142, %r142, 4;
	add.s32 	%r141, %r141, 4;
	add.s32 	%r140, %r140, -4;
	and.pred  	%p121, %p120, %p117;
	@%p121 bra 	$L__BB1_74;
	add.s32 	%r149, %r142, -2;
$L__BB1_90:
	setp.lt.s32 	%p122, %r149, 1;
	setp.lt.s32 	%p123, %r128, %r149;
	or.pred  	%p124, %p122, %p123;
	@%p124 bra 	$L__BB1_93;
	sub.s32 	%r126, %r128, %r149;
	mad.lo.s32 	%r127, %r126, %r95, %r139;
	mul.wide.s32 	%rd94, %r127, 4;
	add.s64 	%rd95, %rd1, %rd94;
	ld.global.nc.f32 	%f92, [%rd95];
	abs.f32 	%f209, %f92;
	setp.equ.f32 	%p125, %f209, 0f7F800000;
	@%p125 bra 	$L__BB1_93;
	sub.f32 	%f210, %f244, %f1;
	mul.f32 	%f211, %f210, %f92;
	sub.f32 	%f212, %f243, %f211;
	mul.f32 	%f245, %f2, %f212;
$L__BB1_93:
	mul.wide.s32 	%rd96, %r62, 4;
	add.s64 	%rd97, %rd3, %rd96;
	st.global.f32 	[%rd97], %f245;
	add.s32 	%r139, %r139, %r5;
	setp.lt.s32 	%p126, %r139, %r95;
	@%p126 bra 	$L__BB1_60;
$L__BB1_94:
	add.s32 	%r128, %r128, %r6;
	setp.lt.s32 	%p127, %r128, %r96;
	@%p127 bra 	$L__BB1_58;
$L__BB1_95:
	ret;

}


// ===== COMPILED SASS (sm_100) =====

	.target	sm_100

	.elftype	@"ET_EXEC"


//--------------------- .note.nv.tkinfo           --------------------------
	.section	.note.nv.tkinfo,"",@"SHT_NOTE"
	.sectionflags	@"SHF_NOTE_NV_TKINFO"
	.tkinfo
        /*0018*/ 	.word	0x00000002
        /*0030*/ 	.string	""
        /*0030*/ 	.string	"ptxas"
        /*0030*/ 	.string	"Cuda compilation tools, release 13.0, V13.0.88"
        /*0030*/ 	.string	"Build cuda_13.0.r13.0/compiler.36424714_0"
        /*0030*/ 	.string	"-arch sm_100 -m 64 "



//--------------------- .note.nv.cuinfo           --------------------------
	.section	.note.nv.cuinfo,"",@"SHT_NOTE"
	.sectionflags	@"SHF_NOTE_NV_CUINFO"
        /*0018*/ 	.short	0x0002
        /*001a*/ 	.short	0x0064
        /*001c*/ 	.short	0x0082
	.zero		2


//--------------------- .nv.info                  --------------------------
	.section	.nv.info,"",@"SHT_CUDA_INFO"
	.align	4


	//----- nvinfo : EIATTR_REGCOUNT
	.align		4
        /*0000*/ 	.byte	0x04, 0x2f
        /*0002*/ 	.short	(.L_1 - .L_0)
	.align		4
.L_0:
        /*0004*/ 	.word	index@(volume_adjusted_ma_batch_f32)
        /*0008*/ 	.word	0x00000028


	//----- nvinfo : EIATTR_FRAME_SIZE
	.align		4
.L_1:
        /*000c*/ 	.byte	0x04, 0x11
        /*000e*/ 	.short	(.L_3 - .L_2)
	.align		4
.L_2:
        /*0010*/ 	.word	index@($__internal_3_$__cuda_sm3x_div_rn_noftz_f32_slowpath)
        /*0014*/ 	.word	0x00000000


	//----- nvinfo : EIATTR_FRAME_SIZE
	.align		4
.L_3:
        /*0018*/ 	.byte	0x04, 0x11
        /*001a*/ 	.short	(.L_5 - .L_4)
	.align		4
.L_4:
        /*001c*/ 	.word	index@($__internal_2_$__cuda_sm20_div_rn_f64_full)
        /*0020*/ 	.word	0x00000000


	//----- nvinfo : EIATTR_FRAME_SIZE
	.align		4
.L_5:
        /*0024*/ 	.byte	0x04, 0x11
        /*0026*/ 	.short	(.L_7 - .L_6)
	.align		4
.L_6:
        /*0028*/ 	.word	index@(volume_adjusted_ma_batch_f32)
        /*002c*/ 	.word	0x00000000


	//----- nvinfo : EIATTR_REGCOUNT
	.align		4
.L_7:
        /*0030*/ 	.byte	0x04, 0x2f
        /*0032*/ 	.short	(.L_9 - .L_8)
	.align		4
.L_8:
        /*0034*/ 	.word	index@(volume_adjusted_ma_multi_series_one_param_time_major_f32)
        /*0038*/ 	.word	0x00000020


	//----- nvinfo : EIATTR_FRAME_SIZE
	.align		4
.L_9:
        /*003c*/ 	.byte	0x04, 0x11
        /*003e*/ 	.short	(.L_11 - .L_10)
	.align		4
.L_10:
        /*0040*/ 	.word	index@($__internal_1_$__cuda_sm3x_div_rn_noftz_f32_slowpath)
        /*0044*/ 	.word	0x00000000


	//----- nvinfo : EIATTR_FRAME_SIZE
	.align		4
.L_11:
        /*0048*/ 	.byte	0x04, 0x11
        /*004a*/ 	.short	(.L_13 - .L_12)
	.align		4
.L_12:
        /*004c*/ 	.word	index@($__internal_0_$__cuda_sm20_rcp_rn_f32_slowpath)
        /*0050*/ 	.word	0x00000000


	//----- nvinfo : EIATTR_FRAME_SIZE
	.align		4
.L_13:
        /*0054*/ 	.byte	0x04, 0x11
        /*0056*/ 	.short	(.L_15 - .L_14)
	.align		4
.L_14:
        /*0058*/ 	.word	index@(volume_adjusted_ma_multi_series_one_param_time_major_f32)
        /*005c*/ 	.word	0x00000000


	//----- nvinfo : EIATTR_MIN_STACK_SIZE
	.align		4
.L_15:
        /*0060*/ 	.byte	0x04, 0x12
        /*0062*/ 	.short	(.L_17 - .L_16)
	.align		4
.L_16:
        /*0064*/ 	.word	index@(volume_adjusted_ma_multi_series_one_param_time_major_f32)
        /*0068*/ 	.word	0x00000000


	//----- nvinfo : EIATTR_MIN_STACK_SIZE
	.align		4
.L_17:
        /*006c*/ 	.byte	0x04, 0x12
        /*006e*/ 	.short	(.L_19 - .L_18)
	.align		4
.L_18:
        /*0070*/ 	.word	index@(volume_adjusted_ma_batch_f32)
        /*0074*/ 	.word	0x00000000
.L_19:


//--------------------- .nv.compat                --------------------------
	.section	.nv.compat,"",@"SHT_CUDA_COMPAT_INFO"
	.align	4
        /*0000*/ 	.byte	0x02, 0x09, 0x00, 0x00, 0x02, 0x02, 0x01, 0x00, 0x02, 0x05, 0x05, 0x00, 0x03, 0x07, 0x01, 0x01
        /*0010*/ 	.byte	0x02, 0x03, 0x00, 0x00, 0x02, 0x06, 0x01, 0x00, 0x04, 0x0b, 0x08, 0x00, 0x01, 0x00, 0x00, 0x00
        /*0020*/ 	.byte	0x00, 0x00, 0x00, 0x00


//--------------------- .nv.info.volume_adjusted_ma_multi_series_one_param_time_major_f32 --------------------------
	.section	.nv.info.volume_adjusted_ma_multi_series_one_param_time_major_f32,"",@"SHT_CUDA_INFO"
	.sectionflags	@""
	.align	4


	//----- nvinfo : EIATTR_CUDA_API_VERSION
	.align		4
        /*0000*/ 	.byte	0x04, 0x37
        /*0002*/ 	.short	(.L_21 - .L_20)
.L_20:
        /*0004*/ 	.word	0x00000082


	//----- nvinfo : EIATTR_KPARAM_INFO
	.align		4
.L_21:
        /*0008*/ 	.byte	0x04, 0x17
        /*000a*/ 	.short	(.L_23 - .L_22)
.L_22:
        /*000c*/ 	.word	0x00000000
        /*0010*/ 	.short	0x000b
        /*0012*/ 	.short	0x0040
        /*0014*/ 	.byte	0x00, 0xf5, 0x21, 0x00


	//----- nvinfo : EIATTR_KPARAM_INFO
	.align		4
.L_23:
        /*0018*/ 	.byte	0x04, 0x17
        /*001a*/ 	.short	(.L_25 - .L_24)
.L_24:
        /*001c*/ 	.word	0x00000000
        /*0020*/ 	.short	0x000a
        /*0022*/ 	.short	0x0038
        /*0024*/ 	.byte	0x00, 0xf5, 0x21, 0x00


	//----- nvinfo : EIATTR_KPARAM_INFO
	.align		4
.L_25:
        /*0028*/ 	.byte	0x04, 0x17
        /*002a*/ 	.short	(.L_27 - .L_26)
.L_26:
        /*002c*/ 	.word	0x00000000
        /*0030*/ 	.short	0x0009
        /*0032*/ 	.short	0x0034
        /*0034*/ 	.byte	0x00, 0xf0, 0x11, 0x00


	//----- nvinfo : EIATTR_KPARAM_INFO
	.align		4
.L_27:
        /*0038*/ 	.byte	0x04, 0x17
        /*003a*/ 	.short	(.L_29 - .L_28)
.L_28:
        /*003c*/ 	.word	0x00000000
        /*0040*/ 	.short	0x0008
        /*0042*/ 	.short	0x0030
        /*0044*/ 	.byte	0x00, 0xf0, 0x11, 0x00


	//----- nvinfo : EIATTR_KPARAM_INFO
	.align		4
.L_29:
        /*0048*/ 	.byte	0x04, 0x17
        /*004a*/ 	.short	(.L_31 - .L_30)
.L_30:
        /*004c*/ 	.word	0x00000000
        /*0050*/ 	.short	0x0007
        /*0052*/ 	.short	0x002c
        /*0054*/ 	.byte	0x00, 0xf0, 0x05, 0x00


	//----- nvinfo : EIATTR_KPARAM_INFO
	.align		4
.L_31:
        /*0058*/ 	.byte	0x04, 0x17
        /*005a*/ 	.short	(.L_33 - .L_32)
.L_32:
        /*005c*/ 	.word	0x00000000
        /*0060*/ 	.short	0x0006
        /*0062*/ 	.short	0x0028
        /*0064*/ 	.byte	0x00, 0xf0, 0x11, 0x00


	//----- nvinfo : EIATTR_KPARAM_INFO
	.align		4
.L_33:
        /*0068*/ 	.byte	0x04, 0x17
        /*006a*/ 	.short	(.L_35 - .L_34)
.L_34:
        /*006c*/ 	.word	0x00000000
        /*0070*/ 	.short	0x0005
        /*0072*/ 	.short	0x0024
        /*0074*/ 	.byte	0x00, 0xf0, 0x11, 0x00


	//----- nvinfo : EIATTR_KPARAM_INFO
	.align		4
.L_35:
        /*0078*/ 	.byte	0x04, 0x17
        /*007a*/ 	.short	(.L_37 - .L_36)
.L_36:
        /*007c*/ 	.word	0x00000000
        /*0080*/ 	.short	0x0004
        /*0082*/ 	.short	0x0020
        /*0084*/ 	.byte	0x00, 0xf0, 0x11, 0x00


	//----- nvinfo : EIATTR_KPARAM_INFO
	.align		4
.L_37:
        /*0088*/ 	.byte	0x04, 0x17
        /*008a*/ 	.short	(.L_39 - .L_38)
.L_38:
        /*008c*/ 	.word	0x00000000
        /*0090*/ 	.short	0x0003
        /*0092*/ 	.short	0x0018
        /*0094*/ 	.byte	0x00, 0xf5, 0x21, 0x00


	//----- nvinfo : EIATTR_KPARAM_INFO
	.align		4
.L_39:
        /*0098*/ 	.byte	0x04, 0x17
        /*009a*/ 	.short	(.L_41 - .L_40)
.L_40:
        /*009c*/ 	.word	0x00000000
        /*00a0*/ 	.short	0x0002
        /*00a2*/ 	.short	0x0010
        /*00a4*/ 	.byte	0x00, 0xf5, 0x21, 0x00


	//----- nvinfo : EIATTR_KPARAM_INFO
	.align		4
.L_41:
        /*00a8*/ 	.byte	0x04, 0x17
        /*00aa*/ 	.short	(.L_43 - .L_42)
.L_42:
        /*00ac*/ 	.word	0x00000000
        /*00b0*/ 	.short	0x0001
        /*00b2*/ 	.short	0x0008
        /*00b4*/ 	.byte	0x00, 0xf5, 0x21, 0x00


	//----- nvinfo : EIATTR_KPARAM_INFO
	.align		4
.L_43:
        /*00b8*/ 	.byte	0x04, 0x17
        /*00ba*/ 	.short	(.L_45 - .L_44)
.L_44:
        /*00bc*/ 	.word	0x00000000
        /*00c0*/ 	.short	0x0000
        /*00c2*/ 	.short	0x0000
        /*00c4*/ 	.byte	0x00, 0xf5, 0x21, 0x00


	//----- nvinfo : EIATTR_SPARSE_MMA_MASK
	.align		4
.L_45:
        /*00c8*/ 	.byte	0x03, 0x50
        /*00ca*/ 	.short	0x0000


	//----- nvinfo : EIATTR_MAXREG_COUNT
	.align		4
        /*00cc*/ 	.byte	0x03, 0x1b
        /*00ce*/ 	.short	0x00ff


	//----- nvinfo : EIATTR_MERCURY_ISA_VERSION
	.align		4
        /*00d0*/ 	.byte	0x03, 0x5f
        /*00d2*/ 	.short	0x0101


	//----- nvinfo : EIATTR_VRC_CTA_INIT_COUNT
	.align		4
        /*00d4*/ 	.byte	0x02, 0x4a
	.zero		1
	.zero		1


	//----- nvinfo : EIATTR_EXIT_INSTR_OFFSETS
	.align		4
        /*00d8*/ 	.byte	0x04, 0x1c
        /*00da*/ 	.short	(.L_47 - .L_46)


	//   ....[0]....
.L_46:
        /*00dc*/ 	.word	0x00000050


	//   ....[1]....
        /*00e0*/ 	.word	0x00000190


	//   ....[2]....
        /*00e4*/ 	.word	0x00000d80


	//   ....[3]....
        /*00e8*/ 	.word	0x00001920


	//   ....[4]....
        /*00ec*/ 	.word	0x00002930


	//----- nvinfo : EIATTR_CRS_STACK_SIZE
	.align		4
.L_47:
        /*00f0*/ 	.byte	0x04, 0x1e
        /*00f2*/ 	.short	(.L_49 - .L_48)
.L_48:
        /*00f4*/ 	.word	0x00000000


	//----- nvinfo : EIATTR_CBANK_PARAM_SIZE
	.align		4
.L_49:
        /*00f8*/ 	.byte	0x03, 0x19
        /*00fa*/ 	.short	0x0048


	//----- nvinfo : EIATTR_PARAM_CBANK
	.align		4
        /*00fc*/ 	.byte	0x04, 0x0a
        /*00fe*/ 	.short	(.L_51 - .L_50)
	.align		4
.L_50:
        /*0100*/ 	.word	index@(.nv.constant0.volume_adjusted_ma_multi_series_one_param_time_major_f32)
        /*0104*/ 	.short	0x0380
        /*0106*/ 	.short	0x0048


	//----- nvinfo : EIATTR_SW_WAR
	.align		4
.L_51:
        /*0108*/ 	.byte	0x04, 0x36
        /*010a*/ 	.short	(.L_53 - .L_52)
.L_52:
        /*010c*/ 	.word	0x00000008
.L_53:


//--------------------- .nv.info.volume_adjusted_ma_batch_f32 --------------------------
	.section	.nv.info.volume_adjusted_ma_batch_f32,"",@"SHT_CUDA_INFO"
	.sectionflags	@""
	.align	4


	//----- nvinfo : EIATTR_CUDA_API_VERSION
	.align		4
        /*0000*/ 	.byte	0x04, 0x37
        /*0002*/ 	.short	(.L_55 - .L_54)
.L_54:
        /*0004*/ 	.word	0x00000082


	//----- nvinfo : EIATTR_KPARAM_INFO
	.align		4
.L_55:
        /*0008*/ 	.byte	0x04, 0x17
        /*000a*/ 	.short	(.L_57 - .L_56)
.L_56:
        /*000c*/ 	.word	0x00000000
        /*0010*/ 	.short	0x000b
        /*0012*/ 	.short	0x0050
        /*0014*/ 	.byte	0x00, 0xf5, 0x21, 0x00


	//----- nvinfo : EIATTR_KPARAM_INFO
	.align		4
.L_57:
        /*0018*/ 	.byte	0x04, 0x17
        /*001a*/ 	.short	(.L_59 - .L_58)
.L_58:
        /*001c*/ 	.word	0x00000000
        /*0020*/ 	.short	0x000a
        /*0022*/ 	.short	0x0048
        /*0024*/ 	.byte	0x00, 0xf0, 0x11, 0x00


	//----- nvinfo : EIATTR_KPARAM_INFO
	.align		4
.L_59:
        /*0028*/ 	.byte	0x04, 0x17
        /*002a*/ 	.short	(.L_61 - .L_60)
.L_60:
        /*002c*/ 	.word	0x00000000
        /*0030*/ 	.short	0x0009
        /*0032*/ 	.short	0x0044
        /*0034*/ 	.byte	0x00, 0xf0, 0x11, 0x00


	//----- nvinfo : EIATTR_KPARAM_INFO
	.align		4
.L_61:
        /*0038*/ 	.byte	0x04, 0x17
        /*003a*/ 	.short	(.L_63 - .L_62)
.L_62:
        /*003c*/ 	.word	0x00000000
        /*0040*/ 	.short	0x0008
        /*0042*/ 	.short	0x0040
        /*0044*/ 	.byte	0x00, 0xf0, 0x11, 0x00


	//----- nvinfo : EIATTR_KPARAM_INFO
	.align		4
.L_63:
        /*0048*/ 	.byte	0x04, 0x17
        /*004a*/ 	.short	(.L_65 - .L_64)
.L_64:
        /*004c*/ 	.word	0x00000000
        /*0050*/ 	.short	0x0007
        /*0052*/ 	.short	0x0038
        /*0054*/ 	.byte	0x00, 0xf5, 0x21, 0x00


	//----- nvinfo : EIATTR_KPARAM_INFO
	.align		4
.L_65:
        /*0058*/ 	.byte	0x04, 0x17
        /*005a*/ 	.short	(.L_67 - .L_66)
.L_66:
        /*005c*/ 	.word	0x00000000
        /*0060*/ 	.short	0x0006
        /*0062*/ 	.short	0x0030
        /*0064*/ 	.byte	0x00, 0xf5, 0x21, 0x00


	//----- nvinfo : EIATTR_KPARAM_INFO
	.align		4
.L_67:
        /*0068*/ 	.byte	0x04, 0x17
        /*006a*/ 	.short	(.L_69 - .L_68)
.L_68:
        /*006c*/ 	.word	0x00000000
        /*0070*/ 	.short	0x0005
        /*0072*/ 	.short	0x0028
        /*0074*/ 	.byte	0x00, 0xf5, 0x21, 0x00


	//----- nvinfo : EIATTR_KPARAM_INFO
	.align		4
.L_69:
        /*0078*/ 	.byte	0x04, 0x17
        /*007a*/ 	.short	(.L_71 - .L_70)
.L_70:
        /*007c*/ 	.word	0x00000000
        /*0080*/ 	.short	0x0004
        /*0082*/ 	.short	0x0020
        /*0084*/ 	.byte	0x00, 0xf5, 0x21, 0x00


	//----- nvinfo : EIATTR_KPARAM_INFO
	.align		4
.L_71:
        /*0088*/ 	.byte	0x04, 0x17
        /*008a*/ 	.short	(.L_73 - .L_72)
.L_72:
        /*008c*/ 	.word	0x00000000
        /*0090*/ 	.short	0x0003
        /*0092*/ 	.short	0x0018
        /*0094*/ 	.byte	0x00, 0xf5, 0x21, 0x00


	//----- nvinfo : EIATTR_KPARAM_INFO
	.align		4
.L_73:
        /*0098*/ 	.byte	0x04, 0x17
        /*009a*/ 	.short	(.L_75 - .L_74)
.L_74:
        /*009c*/ 	.word	0x00000000
        /*00a0*/ 	.short	0x0002
        /*00a2*/ 	.short	0x0010
        /*00a4*/ 	.byte	0x00, 0xf5, 0x21, 0x00


	//----- nvinfo : EIATTR_KPARAM_INFO
	.align		4
.L_75:
        /*00a8*/ 	.byte	0x04, 0x17
        /*00aa*/ 	.short	(.L_77 - .L_76)
.L_76:
        /*00ac*/ 	.word	0x00000000
        /*00b0*/ 	.short	0x0001
        /*00b2*/ 	.short	0x0008
        /*00b4*/ 	.byte	0x00, 0xf5, 0x21, 0x00


	//----- nvinfo : EIATTR_KPARAM_INFO
	.align		4
.L_77:
        /*00b8*/ 	.byte	0x04, 0x17
        /*00ba*/ 	.short	(.L_79 - .L_78)
.L_78:
        /*00bc*/ 	.word	0x00000000
        /*00c0*/ 	.short	0x0000
        /*00c2*/ 	.short	0x0000
        /*00c4*/ 	.byte	0x00, 0xf5, 0x21, 0x00


	//----- nvinfo : EIATTR_SPARSE_MMA_MASK
	.align		4
.L_79:
        /*00c8*/ 	.byte	0x03, 0x50
        /*00ca*/ 	.short	0x0000


	//----- nvinfo : EIATTR_MAXREG_COUNT
	.align		4
        /*00cc*/ 	.byte	0x03, 0x1b
        /*00ce*/ 	.short	0x00ff


	//----- nvinfo : EIATTR_MERCURY_ISA_VERSION
	.align		4
        /*00d0*/ 	.byte	0x03, 0x5f
        /*00d2*/ 	.short	0x0101


	//----- nvinfo : EIATTR_VRC_CTA_INIT_COUNT
	.align		4
        /*00d4*/ 	.byte	0x02, 0x4a
	.zero		1
	.zero		1


	//----- nvinfo : EIATTR_EXIT_INSTR_OFFSETS
	.align		4
        /*00d8*/ 	.byte	0x04, 0x1c
        /*00da*/ 	.short	(.L_81 - .L_80)


	//   ....[0]....
.L_80:
        /*00dc*/ 	.word	0x00000040


	//   ....[1]....
        /*00e0*/ 	.word	0x000000c0


	//   ....[2]....
        /*00e4*/ 	.word	0x00000150


	//   ....[3]....
        /*00e8*/ 	.word	0x00001080


	//----- nvinfo : EIATTR_CRS_STACK_SIZE
	.align		4
.L_81:
        /*00ec*/ 	.byte	0x04, 0x1e
        /*00ee*/ 	.short	(.L_83 - .L_82)
.L_82:
        /*00f0*/ 	.word	0x00000000


	//----- nvinfo : EIATTR_CBANK_PARAM_SIZE
	.align		4
.L_83:
        /*00f4*/ 	.byte	0x03, 0x19
        /*00f6*/ 	.short	0x0058


	//----- nvinfo : EIATTR_PARAM_CBANK
	.align		4
        /*00f8*/ 	.byte	0x04, 0x0a
        /*00fa*/ 	.short	(.L_85 - .L_84)
	.align		4
.L_84:
        /*00fc*/ 	.word	index@(.nv.constant0.volume_adjusted_ma_batch_f32)
        /*0100*/ 	.short	0x0380
        /*0102*/ 	.short	0x0058


	//----- nvinfo : EIATTR_SW_WAR
	.align		4
.L_85:
        /*0104*/ 	.byte	0x04, 0x36
        /*0106*/ 	.short	(.L_87 - .L_86)
.L_86:
        /*0108*/ 	.word	0x00000008
.L_87:


//--------------------- .nv.callgraph             --------------------------
	.section	.nv.callgraph,"",@"SHT_CUDA_CALLGRAPH"
	.align	4
	.sectionentsize	8
	.align		4
        /*0000*/ 	.word	0x00000000
	.align		4
        /*0004*/ 	.word	0xffffffff
	.align		4
        /*0008*/ 	.word	0x00000000
	.align		4
        /*000c*/ 	.word	0xfffffffe
	.align		4
        /*0010*/ 	.word	0x00000000
	.align		4
        /*0014*/ 	.word	0xfffffffd
	.align		4
        /*0018*/ 	.word	0x00000000
	.align		4
        /*001c*/ 	.word	0xfffffffc


//--------------------- .text.volume_adjusted_ma_multi_series_one_param_time_major_f32 --------------------------
	.section	.text.volume_adjusted_ma_multi_series_one_param_time_major_f32,"ax",@progbits
	.align	128
        .global         volume_adjusted_ma_multi_series_one_param_time_major_f32
        .type           volume_adjusted_ma_multi_series_one_param_time_major_f32,@function
        .size           volume_adjusted_ma_multi_series_one_param_time_major_f32,(.L_x_105 - volume_adjusted_ma_multi_series_one_param_time_major_f32)
        .other          volume_adjusted_ma_multi_series_one_param_time_major_f32,@"STO_CUDA_ENTRY STV_DEFAULT"
volume_adjusted_ma_multi_series_one_param_time_major_f32:
.text.volume_adjusted_ma_multi_series_one_param_time_major_f32:
[----:B------:R-:W-:Y:S08]  /*0000*/  LDC R1, c[0x0][0x37c] ;  /* 0x0000df00ff017b82 */ /* 0x000ff00000000800 */
[----:B------:R-:W0:Y:S01]  /*0010*/  LDC R0, c[0x0][0x3b4] ;  /* 0x0000ed00ff007b82 */ /* 0x000e220000000800 */
[----:B------:R-:W0:Y:S02]  /*0020*/  LDCU UR4, c[0x0][0x3a0] ;  /* 0x00007400ff0477ac */ /* 0x000e240008000800 */
[----:B0-----:R-:W-:-:S04]  /*0030*/  VIMNMX R0, PT, PT, R0, UR4, PT ;  /* 0x0000000400007c48 */ /* 0x001fc8000bfe0100 */
[----:B------:R-:W-:-:S13]  /*0040*/  ISETP.GE.AND P0, PT, R0, 0x1, PT ;  /* 0x000000010000780c */ /* 0x000fda0003f06270 */
[----:B------:R-:W-:Y:S05]  /*0050*/  @!P0 EXIT ;  /* 0x000000000000894d */ /* 0x000fea0003800000 */
[----:B------:R-:W-:-:S04]  /*0060*/  I2FP.F32.U32 R0, UR4 ;  /* 0x0000000400007c45 */ /* 0x000fc80008201000 */
[----:B------:R-:W-:-:S13]  /*0070*/  R2UR UR7, R0 ;  /* 0x00000000000772ca */ /* 0x000fda00000e0000 */
[----:B------:R-:W-:-:S04]  /*0080*/  UIADD3 UR4, UPT, UPT, UR7, 0x1800000, URZ ;  /* 0x0180000007047890 */ /* 0x000fc8000fffe0ff */
[----:B------:R-:W-:-:S04]  /*0090*/  ULOP3.LUT UR4, UR4, 0x7f800000, URZ, 0xc0, !UPT ;  /* 0x7f80000004047892 */ /* 0x000fc8000f8ec0ff */
[----:B------:R-:W-:-:S09]  /*00a0*/  UISETP.GT.U32.AND UP0, UPT, UR4, 0x1ffffff, UPT ;  /* 0x01ffffff0400788c */ /* 0x000fd2000bf04070 */
[----:B------:R-:W-:Y:S05]  /*00b0*/  BRA.U UP0, `(.L_x_0) ;  /* 0x0000000100147547 */ /* 0x000fea000b800000 */
[----:B------:R-:W-:Y:S01]  /*00c0*/  IMAD.U32 R17, RZ, RZ, UR7 ;  /* 0x00000007ff117e24 */ /* 0x000fe2000f8e00ff */
[----:B------:R-:W-:-:S07]  /*00d0*/  MOV R0, 0xf0 ;  /* 0x000000f000007802 */ /* 0x000fce0000000f00 */
[----:B------:R-:W-:Y:S05]  /*00e0*/  CALL.REL.NOINC `($__internal_0_$__cuda_sm20_rcp_rn_f32_slowpath) ;  /* 0x0000002800147944 */ /* 0x000fea0003c00000 */
[----:B------:R-:W-:Y:S01]  /*00f0*/  IMAD.MOV.U32 R4, RZ, RZ, R18 ;  /* 0x000000ffff047224 */ /* 0x000fe200078e0012 */
[----:B------:R-:W-:Y:S06]  /*0100*/  BRA `(.L_x_1) ;  /* 0x0000000000147947 */ /* 0x000fec0003800000 */
.L_x_0:
[----:B------:R-:W0:Y:S01]  /*0110*/  MUFU.RCP R4, UR7 ;  /* 0x0000000700047d08 */ /* 0x000e220008001000 */
[----:B------:R-:W-:-:S04]  /*0120*/  IMAD.U32 R3, RZ, RZ, UR7 ;  /* 0x00000007ff037e24 */ /* 0x000fc8000f8e00ff */
[----:B0-----:R-:W-:-:S04]  /*0130*/  FFMA R0, R4, R3, -1 ;  /* 0xbf80000004007423 */ /* 0x001fc80000000003 */
[----:B------:R-:W-:-:S04]  /*0140*/  FADD.FTZ R3, -R0, -RZ ;  /* 0x800000ff00037221 */ /* 0x000fc80000010100 */
[----:B------:R-:W-:-:S07]  /*0150*/  FFMA R4, R4, R3, R4 ;  /* 0x0000000304047223 */ /* 0x000fce0000000004 */
.L_x_1:
[----:B------:R-:W0:Y:S08]  /*0160*/  S2UR UR4, SR_CTAID.X ;  /* 0x00000000000479c3 */ /* 0x000e300000002500 */
[----:B------:R-:W0:Y:S02]  /*0170*/  LDC R0, c[0x0][0x3b4] ;  /* 0x0000ed00ff007b82 */ /* 0x000e240000000800 */
[----:B0-----:R-:W-:-:S13]  /*0180*/  ISETP.LE.U32.AND P0, PT, R0, UR4, PT ;  /* 0x0000000400007c0c */ /* 0x001fda000bf03070 */
[----:B------:R-:W-:Y:S05]  /*0190*/  @P0 EXIT ;  /* 0x000000000000094d */ /* 0x000fea0003800000 */
[----:B------:R-:W0:Y:S01]  /*01a0*/  LDCU.U8 UR5, c[0x0][0x3ac] ;  /* 0x00007580ff0577ac */ /* 0x000e220008000000 */
[----:B------:R-:W1:Y:S01]  /*01b0*/  S2R R5, SR_TID.X ;  /* 0x0000000000057919 */ /* 0x000e620000002100 */
[----:B------:R-:W2:Y:S01]  /*01c0*/  LDCU UR6, c[0x0][0x3a8] ;  /* 0x00007500ff0677ac */ /* 0x000ea20008000800 */
[----:B------:R-:W3:Y:S01]  /*01d0*/  LDCU UR16, c[0x0][0x3a0] ;  /* 0x00007400ff1077ac */ /* 0x000ee20008000800 */
[----:B------:R-:W4:Y:S01]  /*01e0*/  LDCU UR14, c[0x0][0x360] ;  /* 0x00006c00ff0e77ac */ /* 0x000f220008000800 */
[----:B------:R-:W1:Y:S01]  /*01f0*/  LDCU.64 UR8, c[0x0][0x358] ;  /* 0x00006b00ff0877ac */ /* 0x000e620008000a00 */
[----:B0-----:R-:W-:Y:S01]  /*0200*/  UISETP.NE.AND UP0, UPT, UR5, URZ, UPT ;  /* 0x000000ff0500728c */ /* 0x001fe2000bf05270 */
[----:B--2---:R-:W-:Y:S01]  /*0210*/  I2FP.F32.S32 R6, UR6 ;  /* 0x0000000600067c45 */ /* 0x004fe20008201400 */
[----:B------:R-:W0:Y:S01]  /*0220*/  LDCU UR15, c[0x0][0x370] ;  /* 0x00006e00ff0f77ac */ /* 0x000e220008000800 */
[----:B---3--:R-:W-:-:S08]  /*0230*/  UIADD3 UR10, UPT, UPT, UR16, -0x1, URZ ;  /* 0xffffffff100a7890 */ /* 0x008fd0000fffe0ff */
[----:B------:R-:W-:Y:S01]  /*0240*/  @UP0 UIMAD UR16, UR16, 0xa, URZ ;  /* 0x0000000a101008a4 */ /* 0x000fe2000f8e02ff */
[----:B----4-:R-:W-:Y:S11]  /*0250*/  BRA.U !UP0, `(.L_x_2) ;  /* 0x0000001508b47547 */ /* 0x010ff6000b800000 */
[----:B------:R-:W-:-:S09]  /*0260*/  UISETP.NE.AND UP0, UPT, UR6, URZ, UPT ;  /* 0x000000ff0600728c */ /* 0x000fd2000bf05270 */
[----:B------:R-:W-:Y:S05]  /*0270*/  BRA.U UP0, `(.L_x_3) ;  /* 0x0000000900c47547 */ /* 0x000fea000b800000 */
.L_x_17:
[----:B-1----:R-:W1:Y:S01]  /*0280*/  LDCU UR5, c[0x0][0x3b0] ;  /* 0x00007600ff0577ac */ /* 0x002e620008000800 */
[----:B------:R-:W-:Y:S01]  /*0290*/  BSSY.RECONVERGENT B0, `(.L_x_4) ;  /* 0x00000aa000007945 */ /* 0x000fe20003800200 */
[----:B-1----:R-:W-:-:S13]  /*02a0*/  ISETP.GE.AND P0, PT, R5, UR5, PT ;  /* 0x0000000505007c0c */ /* 0x002fda000bf06270 */
[----:B------:R-:W-:Y:S05]  /*02b0*/  @P0 BRA `(.L_x_5) ;  /* 0x00000008009c0947 */ /* 0x000fea0003800000 */
[----:B------:R-:W-:Y:S01]  /*02c0*/  UIADD3 UR5, UPT, UPT, UR4, 0x1, URZ ;  /* 0x0000000104057890 */ /* 0x000fe2000fffe0ff */
[----:B------:R-:W-:-:S05]  /*02d0*/  IMAD.MOV.U32 R9, RZ, RZ, R5 ;  /* 0x000000ffff097224 */ /* 0x000fca00078e0005 */
[----:B------:R-:W-:Y:S02]  /*02e0*/  MOV R6, UR5 ;  /* 0x0000000500067c02 */ /* 0x000fe40008000f00 */
[----:B------:R-:W-:Y:S02]  /*02f0*/  I2FP.F32.S32 R10, UR5 ;  /* 0x00000005000a7c45 */ /* 0x000fe40008201400 */
[----:B------:R-:W-:-:S07]  /*0300*/  VIMNMX R6, PT, PT, R6, UR16, PT ;  /* 0x0000001006067c48 */ /* 0x000fce000bfe0100 */
.L_x_16:
[----:B-1----:R-:W1:Y:S01]  /*0310*/  LDC.64 R2, c[0x0][0x3b8] ;  /* 0x0000ee00ff027b82 */ /* 0x002e620000000a00 */
[----:B------:R-:W2:Y:S01]  /*0320*/  LDCU UR5, c[0x0][0x3b0] ;  /* 0x00007600ff0577ac */ /* 0x000ea20008000800 */
[----:B-1----:R-:W-:-:S06]  /*0330*/  IMAD.WIDE R2, R9, 0x4, R2 ;  /* 0x0000000409027825 */ /* 0x002fcc00078e0202 */
[----:B------:R-:W3:Y:S01]  /*0340*/  LDG.E.CONSTANT R2, desc[UR8][R2.64] ;  /* 0x0000000802027981 */ /* 0x000ee2000c1e9900 */
[----:B------:R-:W-:Y:S01]  /*0350*/  BSSY.RECONVERGENT B1, `(.L_x_6) ;  /* 0x0000096000017945 */ /* 0x000fe20003800200 */
[----:B------:R-:W-:Y:S01]  /*0360*/  MOV R8, 0x7fc00000 ;  /* 0x7fc0000000087802 */ /* 0x000fe20000000f00 */
[----:B---3--:R-:W-:-:S05]  /*0370*/  VIADD R0, R2, UR10 ;  /* 0x0000000a02007c36 */ /* 0x008fca0008000000 */
[----:B------:R-:W-:Y:S01]  /*0380*/  ISETP.LE.AND P0, PT, R0, UR4, PT ;  /* 0x0000000400007c0c */ /* 0x000fe2000bf03270 */
[----:B--2---:R-:W-:-:S04]  /*0390*/  IMAD.U32 R0, RZ, RZ, UR5 ;  /* 0x00000005ff007e24 */ /* 0x004fc8000f8e00ff */
[----:B------:R-:W-:-:S08]  /*03a0*/  IMAD R7, R0, UR4, R9 ;  /* 0x0000000400077c24 */ /* 0x000fd0000f8e0209 */
[----:B------:R-:W-:Y:S05]  /*03b0*/  @!P0 BRA `(.L_x_7) ;  /* 0x00000008003c8947 */ /* 0x000fea0003800000 */
[----:B------:R-:W1:Y:S02]  /*03c0*/  LDC.64 R2, c[0x0][0x390] ;  /* 0x0000e400ff027b82 */ /* 0x000e640000000a00 */
[----:B-1----:R-:W-:-:S05]  /*03d0*/  IMAD.WIDE R2, R7, 0x4, R2 ;  /* 0x0000000407027825 */ /* 0x002fca00078e0202 */
[----:B------:R-:W2:Y:S01]  /*03e0*/  LDG.E.CONSTANT R0, desc[UR8][R2.64] ;  /* 0x0000000802007981 */ /* 0x000ea2000c1e9900 */
[----:B------:R-:W1:Y:S01]  /*03f0*/  MUFU.RCP R11, R10 ;  /* 0x0000000a000b7308 */ /* 0x000e620000001000 */
[----:B------:R-:W-:Y:S01]  /*0400*/  BSSY.RECONVERGENT B2, `(.L_x_8) ;  /* 0x000000d000027945 */ /* 0x000fe20003800200 */
[----:B------:R-:W-:Y:S01]  /*0410*/  ISETP.GE.AND P3, PT, R6, 0x1, PT ;  /* 0x000000010600780c */ /* 0x000fe20003f66270 */
[----:B-1----:R-:W-:-:S04]  /*0420*/  FFMA R12, -R10, R11, 1 ;  /* 0x3f8000000a0c7423 */ /* 0x002fc8000000010b */
[----:B------:R-:W-:Y:S01]  /*0430*/  FFMA R11, R11, R12, R11 ;  /* 0x0000000c0b0b7223 */ /* 0x000fe2000000000b */
[----:B--2---:R-:W1:Y:S03]  /*0440*/  FCHK P0, R0, R10 ;  /* 0x0000000a00007302 */ /* 0x004e660000000000 */
[----:B------:R-:W-:-:S04]  /*0450*/  FFMA R12, R0, R11, RZ ;  /* 0x0000000b000c7223 */ /* 0x000fc800000000ff */
[----:B------:R-:W-:-:S04]  /*0460*/  FFMA R13, -R10, R12, R0 ;  /* 0x0000000c0a0d7223 */ /* 0x000fc80000000100 */
[----:B------:R-:W-:Y:S01]  /*0470*/  FFMA R11, R11, R13, R12 ;  /* 0x0000000d0b0b7223 */ /* 0x000fe2000000000c */
[----:B-1----:R-:W-:Y:S06]  /*0480*/  @!P0 BRA `(.L_x_9) ;  /* 0x0000000000108947 */ /* 0x002fec0003800000 */
[----:B------:R-:W-:Y:S01]  /*0490*/  IMAD.MOV.U32 R3, RZ, RZ, R10 ;  /* 0x000000ffff037224 */ /* 0x000fe200078e000a */
[----:B------:R-:W-:-:S07]  /*04a0*/  MOV R2, 0x4c0 ;  /* 0x000004c000027802 */ /* 0x000fce0000000f00 */
[----:B0-----:R-:W-:Y:S05]  /*04b0*/  CALL.REL.NOINC `($__internal_1_$__cuda_sm3x_div_rn_noftz_f32_slowpath) ;  /* 0x0000002400f47944 */ /* 0x001fea0003c00000 */
[----:B------:R-:W-:-:S07]  /*04c0*/  IMAD.MOV.U32 R11, RZ, RZ, R0 ;  /* 0x000000ffff0b7224 */ /* 0x000fce00078e0000 */
.L_x_9:
[----:B0-----:R-:W-:Y:S05]  /*04d0*/  BSYNC.RECONVERGENT B2 ;  /* 0x0000000000027941 */ /* 0x001fea0003800200 */
.L_x_8:
[----:B------:R-:W0:Y:S01]  /*04e0*/  LDCU UR5, c[0x0][0x3a4] ;  /* 0x00007480ff0577ac */ /* 0x000e220008000800 */
[----:B------:R-:W-:Y:S01]  /*04f0*/  BSSY.RECONVERGENT B2, `(.L_x_10) ;  /* 0x000000f000027945 */ /* 0x000fe20003800200 */
[----:B0-----:R-:W-:-:S04]  /*0500*/  FMUL R17, R11, UR5 ;  /* 0x000000050b117c20 */ /* 0x001fc80008400000 */
[C---:B------:R-:W-:Y:S01]  /*0510*/  VIADD R0, R17.reuse, 0x1800000 ;  /* 0x0180000011007836 */ /* 0x040fe20000000000 */
[----:B------:R-:W-:-:S04]  /*0520*/  FSETP.GT.AND P4, PT, R17, RZ, PT ;  /* 0x000000ff1100720b */ /* 0x000fc80003f84000 */
[----:B------:R-:W-:-:S04]  /*0530*/  LOP3.LUT R0, R0, 0x7f800000, RZ, 0xc0, !PT ;  /* 0x7f80000000007812 */ /* 0x000fc800078ec0ff */
[----:B------:R-:W-:-:S13]  /*0540*/  ISETP.GT.U32.AND P0, PT, R0, 0x1ffffff, PT ;  /* 0x01ffffff0000780c */ /* 0x000fda0003f04070 */
[----:B------:R-:W-:Y:S05]  /*0550*/  @P0 BRA `(.L_x_11) ;  /* 0x0000000000100947 */ /* 0x000fea0003800000 */
[----:B------:R-:W-:-:S07]  /*0560*/  MOV R0, 0x580 ;  /* 0x0000058000007802 */ /* 0x000fce0000000f00 */
[----:B------:R-:W-:Y:S05]  /*0570*/  CALL.REL.NOINC `($__internal_0_$__cuda_sm20_rcp_rn_f32_slowpath) ;  /* 0x0000002000f07944 */ /* 0x000fea0003c00000 */
[----:B------:R-:W-:Y:S01]  /*0580*/  MOV R0, R18 ;  /* 0x0000001200007202 */ /* 0x000fe20000000f00 */
[----:B------:R-:W-:Y:S06]  /*0590*/  BRA `(.L_x_12) ;  /* 0x0000000000107947 */ /* 0x000fec0003800000 */
.L_x_11:
[----:B------:R-:W0:Y:S02]  /*05a0*/  MUFU.RCP R0, R17 ;  /* 0x0000001100007308 */ /* 0x000e240000001000 */
[----:B0-----:R-:W-:-:S04]  /*05b0*/  FFMA R2, R17, R0, -1 ;  /* 0xbf80000011027423 */ /* 0x001fc80000000000 */
[----:B------:R-:W-:-:S04]  /*05c0*/  FADD.FTZ R3, -R2, -RZ ;  /* 0x800000ff02037221 */ /* 0x000fc80000010100 */
[----:B------:R-:W-:-:S07]  /*05d0*/  FFMA R0, R0, R3, R0 ;  /* 0x0000000300007223 */ /* 0x000fce0000000000 */
.L_x_12:
[----:B------:R-:W-:Y:S05]  /*05e0*/  BSYNC.RECONVERGENT B2 ;  /* 0x0000000000027941 */ /* 0x000fea0003800200 */
.L_x_10:
[----:B------:R-:W-:Y:S01]  /*05f0*/  FSEL R0, R0, RZ, P4 ;  /* 0x000000ff00007208 */ /* 0x000fe20002000000 */
[----:B------:R-:W-:Y:S01]  /*0600*/  IMAD.MOV.U32 R21, RZ, RZ, RZ ;  /* 0x000000ffff157224 */ /* 0x000fe200078e00ff */
[----:B------:R-:W-:Y:S01]  /*0610*/  CS2R R2, SRZ ;  /* 0x0000000000027805 */ /* 0x000fe2000001ff00 */
[----:B------:R-:W-:Y:S06]  /*0620*/  @!P3 BRA `(.L_x_13) ;  /* 0x00000004006cb947 */ /* 0x000fec0003800000 */
[----:B------:R-:W0:Y:S01]  /*0630*/  LDC R12, c[0x0][0x3b0] ;  /* 0x0000ec00ff0c7b82 */ /* 0x000e220000000800 */
[----:B------:R-:W-:Y:S01]  /*0640*/  BSSY.RECONVERGENT B2, `(.L_x_13) ;  /* 0x0000059000027945 */ /* 0x000fe20003800200 */
[----:B------:R-:W-:Y:S01]  /*0650*/  CS2R R2, SRZ ;  /* 0x0000000000027805 */ /* 0x000fe2000001ff00 */
[----:B------:R-:W-:Y:S01]  /*0660*/  IMAD.MOV.U32 R11, RZ, RZ, RZ ;  /* 0x000000ffff0b7224 */ /* 0x000fe200078e00ff */
[----:B------:R-:W-:-:S04]  /*0670*/  MOV R13, UR4 ;  /* 0x00000004000d7c02 */ /* 0x000fc80008000f00 */
[----:B------:R-:W1:Y:S03]  /*0680*/  LDC.64 R14, c[0x0][0x388] ;  /* 0x0000e200ff0e7b82 */ /* 0x000e660000000a00 */
.L_x_15:
[----:B0-----:R-:W-:-:S04]  /*0690*/  IMAD R21, R13, R12, R9 ;  /* 0x0000000c0d157224 */ /* 0x001fc800078e0209 */
[----:B-1----:R-:W-:-:S06]  /*06a0*/  IMAD.WIDE R18, R21, 0x4, R14 ;  /* 0x0000000415127825 */ /* 0x002fcc00078e020e */
[----:B------:R-:W2:Y:S02]  /*06b0*/  LDG.E.CONSTANT R19, desc[UR8][R18.64] ;  /* 0x0000000812137981 */ /* 0x000ea4000c1e9900 */
[----:B--2---:R-:W-:Y:S01]  /*06c0*/  FMUL R16, R0, R19 ;  /* 0x0000001300107220 */ /* 0x004fe20000400000 */
[----:B------:R-:W-:-:S04]  /*06d0*/  FSETP.NE.AND P0, PT, |R19|, +INF , PT ;  /* 0x7f8000001300780b */ /* 0x000fc80003f05200 */
[----:B------:R-:W-:-:S04]  /*06e0*/  FSEL R23, R16, RZ, P0 ;  /* 0x000000ff10177208 */ /* 0x000fc80000000000 */
[----:B------:R-:W-:-:S13]  /*06f0*/  FSETP.NEU.AND P1, PT, R23, RZ, PT ;  /* 0x000000ff1700720b */ /* 0x000fda0003f2d000 */
[----:B------:R-:W0:Y:S02]  /*0700*/  @P1 LDC.64 R16, c[0x0][0x380] ;  /* 0x0000e000ff101b82 */ /* 0x000e240000000a00 */
[----:B0-----:R-:W-:-:S06]  /*0710*/  @P1 IMAD.WIDE R16, R21, 0x4, R16 ;  /* 0x0000000415101825 */ /* 0x001fcc00078e0210 */
[----:B------:R-:W2:Y:S01]  /*0720*/  @P1 LDG.E.CONSTANT R17, desc[UR8][R16.64] ;  /* 0x0000000810111981 */ /* 0x000ea2000c1e9900 */
[----:B------:R-:W-:Y:S01]  /*0730*/  FADD R3, R23, R3 ;  /* 0x0000000317037221 */ /* 0x000fe20000000000 */
[----:B------:R-:W-:Y:S01]  /*0740*/  ISETP.NE.AND P0, PT, R13, RZ, PT ;  /* 0x000000ff0d00720c */ /* 0x000fe20003f05270 */
[----:B------:R-:W-:-:S03]  /*0750*/  VIADD R21, R11, 0x1 ;  /* 0x000000010b157836 */ /* 0x000fc60000000000 */
[----:B------:R-:W-:Y:S02]  /*0760*/  FSETP.GE.OR P0, PT, R3, UR7, !P0 ;  /* 0x0000000703007c0b */ /* 0x000fe4000c706400 */
[----:B--2---:R-:W-:-:S13]  /*0770*/  FSETP.NE.AND P2, PT, |R17|, +INF , P1 ;  /* 0x7f8000001100780b */ /* 0x004fda0000f45200 */
[----:B------:R-:W-:Y:S01]  /*0780*/  @P2 FFMA R2, R23, R17, R2 ;  /* 0x0000001117022223 */ /* 0x000fe20000000002 */
[----:B------:R-:W-:Y:S06]  /*0790*/  @P0 BRA `(.L_x_14) ;  /* 0x00000004000c0947 */ /* 0x000fec0003800000 */
[----:B------:R-:W-:Y:S01]  /*07a0*/  ISETP.NE.AND P0, PT, R21, R6, PT ;  /* 0x000000061500720c */ /* 0x000fe20003f05270 */
[----:B------:R-:W-:-:S12]  /*07b0*/  IMAD.MOV.U32 R21, RZ, RZ, R6 ;  /* 0x000000ffff157224 */ /* 0x000fd800078e0006 */
[----:B------:R-:W-:Y:S05]  /*07c0*/  @!P0 BRA `(.L_x_14) ;  /* 0x0000000400008947 */ /* 0x000fea0003800000 */
[----:B------:R-:W-:-:S05]  /*07d0*/  IMAD R20, R13, R12, -R12 ;  /* 0x0000000c0d147224 */ /* 0x000fca00078e0a0c */
[----:B------:R-:W-:-:S05]  /*07e0*/  IADD3 R21, PT, PT, R20, R9, RZ ;  /* 0x0000000914157210 */ /* 0x000fca0007ffe0ff */
[----:B------:R-:W-:-:S06]  /*07f0*/  IMAD.WIDE R18, R21, 0x4, R14 ;  /* 0x0000000415127825 */ /* 0x000fcc00078e020e */
        /* <DEDUP_REMOVED lines=9> */
[----:B------:R-:W-:Y:S01]  /*0890*/  ISETP.NE.AND P0, PT, R13, 0x1, PT ;  /* 0x000000010d00780c */ /* 0x000fe20003f05270 */
        /* <DEDUP_REMOVED lines=8> */
[----:B------:R-:W-:-:S05]  /*0920*/  IADD3 R20, PT, PT, R20, -R12, RZ ;  /* 0x8000000c14147210 */ /* 0x000fca0007ffe0ff */
[----:B------:R-:W-:-:S04]  /*0930*/  IMAD.IADD R21, R20, 0x1, R9 ;  /* 0x0000000114157824 */ /* 0x000fc800078e0209 */
        /* <DEDUP_REMOVED lines=16> */
[-C--:B------:R-:W-:Y:S02]  /*0a40*/  ISETP.NE.AND P0, PT, R21, R6.reuse, PT ;  /* 0x000000061500720c */ /* 0x080fe40003f05270 */
[----:B------:R-:W-:-:S11]  /*0a50*/  MOV R21, R6 ;  /* 0x0000000600157202 */ /* 0x000fd60000000f00 */
[----:B------:R-:W-:Y:S05]  /*0a60*/  @!P0 BRA `(.L_x_14) ;  /* 0x0000000000588947 */ /* 0x000fea0003800000 */
[----:B------:R-:W-:-:S05]  /*0a70*/  IADD3 R21, PT, PT, R9, -R12, R20 ;  /* 0x8000000c09157210 */ /* 0x000fca0007ffe014 */
        /* <DEDUP_REMOVED lines=12> */
[----:B------:R-:W-:Y:S01]  /*0b40*/  FSETP.GE.OR P0, PT, R3, UR7, !P0 ;  /* 0x0000000703007c0b */ /* 0x000fe2000c706400 */
[----:B------:R-:W-:Y:S01]  /*0b50*/  IMAD.MOV.U32 R21, RZ, RZ, R11 ;  /* 0x000000ffff157224 */ /* 0x000fe200078e000b */
[----:B--2---:R-:W-:-:S13]  /*0b60*/  FSETP.NE.AND P2, PT, |R19|, +INF , P1 ;  /* 0x7f8000001300780b */ /* 0x004fda0000f45200 */
[----:B------:R-:W-:Y:S01]  /*0b70*/  @P2 FFMA R2, R23, R19, R2 ;  /* 0x0000001317022223 */ /* 0x000fe20000000002 */
[----:B------:R-:W-:Y:S06]  /*0b80*/  @P0 BRA `(.L_x_14) ;  /* 0x0000000000100947 */ /* 0x000fec0003800000 */
[----:B------:R-:W-:Y:S02]  /*0b90*/  ISETP.NE.AND P0, PT, R11, R6, PT ;  /* 0x000000060b00720c */ /* 0x000fe40003f05270 */
[----:B------:R-:W-:-:S11]  /*0ba0*/  IADD3 R13, PT, PT, R13, -0x4, RZ ;  /* 0xfffffffc0d0d7810 */ /* 0x000fd60007ffe0ff */
[----:B------:R-:W-:Y:S05]  /*0bb0*/  @P0 BRA `(.L_x_15) ;  /* 0xfffffff800b40947 */ /* 0x000fea000383ffff */
[----:B------:R-:W-:-:S07]  /*0bc0*/  IMAD.MOV.U32 R21, RZ, RZ, R6 ;  /* 0x000000ffff157224 */ /* 0x000fce00078e0006 */
.L_x_14:
[----:B------:R-:W-:Y:S05]  /*0bd0*/  BSYNC.RECONVERGENT B2 ;  /* 0x0000000000027941 */ /* 0x000fea0003800200 */
.L_x_13:
[----:B------:R-:W-:-:S04]  /*0be0*/  ISETP.LE.AND P0, PT, R21, UR4, PT ;  /* 0x0000000415007c0c */ /* 0x000fc8000bf03270 */
[----:B------:R-:W-:-:S13]  /*0bf0*/  ISETP.LT.OR P0, PT, R21, 0x1, !P0 ;  /* 0x000000011500780c */ /* 0x000fda0004701670 */
[----:B------:R-:W-:Y:S05]  /*0c00*/  @P0 BRA `(.L_x_7) ;  /* 0x0000000000280947 */ /* 0x000fea0003800000 */
[----:B------:R-:W0:Y:S01]  /*0c10*/  LDC.64 R12, c[0x0][0x380] ;  /* 0x0000e000ff0c7b82 */ /* 0x000e220000000a00 */
[----:B------:R-:W1:Y:S01]  /*0c20*/  LDCU UR5, c[0x0][0x3b0] ;  /* 0x00007600ff0577ac */ /* 0x000e620008000800 */
[----:B------:R-:W-:-:S05]  /*0c30*/  IADD3 R0, PT, PT, -R21, UR4, RZ ;  /* 0x0000000415007c10 */ /* 0x000fca000fffe1ff */
[----:B-1----:R-:W-:-:S04]  /*0c40*/  IMAD R11, R0, UR5, R9 ;  /* 0x00000005000b7c24 */ /* 0x002fc8000f8e0209 */
[----:B0-----:R-:W-:-:S06]  /*0c50*/  IMAD.WIDE R12, R11, 0x4, R12 ;  /* 0x000000040b0c7825 */ /* 0x001fcc00078e020c */
[----:B------:R-:W2:Y:S02]  /*0c60*/  LDG.E.CONSTANT R13, desc[UR8][R12.64] ;  /* 0x000000080c0d7981 */ /* 0x000ea4000c1e9900 */
[----:B--2---:R-:W-:-:S13]  /*0c70*/  FSETP.NE.AND P0, PT, |R13|, +INF , PT ;  /* 0x7f8000000d00780b */ /* 0x004fda0003f05200 */
[----:B------:R-:W-:-:S04]  /*0c80*/  @P0 FADD R3, R3, -UR7 ;  /* 0x8000000703030e21 */ /* 0x000fc80008000000 */
[----:B------:R-:W-:-:S04]  /*0c90*/  @P0 FFMA R3, R13, -R3, R2 ;  /* 0x800000030d030223 */ /* 0x000fc80000000002 */
[----:B------:R-:W-:-:S07]  /*0ca0*/  @P0 FMUL R8, R3, R4 ;  /* 0x0000000403080220 */ /* 0x000fce0000400000 */
.L_x_7:
[----:B0-----:R-:W-:Y:S05]  /*0cb0*/  BSYNC.RECONVERGENT B1 ;  /* 0x0000000000017941 */ /* 0x001fea0003800200 */
.L_x_6:
[----:B------:R-:W0:Y:S01]  /*0cc0*/  LDC.64 R2, c[0x0][0x3c0] ;  /* 0x0000f000ff027b82 */ /* 0x000e220000000a00 */
[----:B------:R-:W1:Y:S01]  /*0cd0*/  LDCU UR5, c[0x0][0x3b0] ;  /* 0x00007600ff0577ac */ /* 0x000e620008000800 */
[----:B------:R-:W-:-:S05]  /*0ce0*/  VIADD R9, R9, UR14 ;  /* 0x0000000e09097c36 */ /* 0x000fca0008000000 */
[----:B-1----:R-:W-:Y:S01]  /*0cf0*/  ISETP.GE.AND P0, PT, R9, UR5, PT ;  /* 0x0000000509007c0c */ /* 0x002fe2000bf06270 */
[----:B0-----:R-:W-:-:S05]  /*0d00*/  IMAD.WIDE R2, R7, 0x4, R2 ;  /* 0x0000000407027825 */ /* 0x001fca00078e0202 */
[----:B------:R1:W-:Y:S07]  /*0d10*/  STG.E desc[UR8][R2.64], R8 ;  /* 0x0000000802007986 */ /* 0x0003ee000c101908 */
[----:B------:R-:W-:Y:S05]  /*0d20*/  @!P0 BRA `(.L_x_16) ;  /* 0xfffffff400788947 */ /* 0x000fea000383ffff */
.L_x_5:
[----:B0-----:R-:W-:Y:S05]  /*0d30*/  BSYNC.RECONVERGENT B0 ;  /* 0x0000000000007941 */ /* 0x001fea0003800200 */
.L_x_4:
[----:B------:R-:W0:Y:S01]  /*0d40*/  LDCU UR5, c[0x0][0x3b4] ;  /* 0x00007680ff0577ac */ /* 0x000e220008000800 */
[----:B------:R-:W-:-:S04]  /*0d50*/  UIADD3 UR4, UPT, UPT, UR15, UR4, URZ ;  /* 0x000000040f047290 */ /* 0x000fc8000fffe0ff */
[----:B0-----:R-:W-:-:S09]  /*0d60*/  UISETP.GE.AND UP0, UPT, UR4, UR5, UPT ;  /* 0x000000050400728c */ /* 0x001fd2000bf06270 */
[----:B------:R-:W-:Y:S05]  /*0d70*/  BRA.U !UP0, `(.L_x_17) ;  /* 0xfffffff508407547 */ /* 0x000fea000b83ffff */
[----:B------:R-:W-:Y:S05]  /*0d80*/  EXIT ;  /* 0x000000000000794d */ /* 0x000fea0003800000 */
.L_x_3:
[----:B-1----:R-:W1:Y:S01]  /*0d90*/  LDCU UR5, c[0x0][0x3b0] ;  /* 0x00007600ff0577ac */ /* 0x002e620008000800 */
[----:B------:R-:W-:Y:S01]  /*0da0*/  BSSY.RECONVERGENT B0, `(.L_x_18) ;  /* 0x00000b3000007945 */ /* 0x000fe20003800200 */
[----:B-1----:R-:W-:-:S13]  /*0db0*/  ISETP.GE.AND P0, PT, R5, UR5, PT ;  /* 0x0000000505007c0c */ /* 0x002fda000bf06270 */
[----:B------:R-:W-:Y:S05]  /*0dc0*/  @P0 BRA `(.L_x_19) ;  /* 0x0000000800c00947 */ /* 0x000fea0003800000 */
[----:B------:R-:W1:Y:S01]  /*0dd0*/  LDCU UR5, c[0x0][0x3a8] ;  /* 0x00007500ff0577ac */ /* 0x000e620008000800 */
[----:B------:R-:W-:Y:S02]  /*0de0*/  MOV R13, UR4 ;  /* 0x00000004000d7c02 */ /* 0x000fe40008000f00 */
[----:B------:R-:W-:-:S03]  /*0df0*/  MOV R12, R5 ;  /* 0x00000005000c7202 */ /* 0x000fc60000000f00 */
[----:B------:R-:W-:-:S05]  /*0e00*/  VIADD R13, R13, 0x1 ;  /* 0x000000010d0d7836 */ /* 0x000fca0000000000 */
[C---:B------:R-:W-:Y:S01]  /*0e10*/  VIMNMX R10, PT, PT, R13.reuse, UR16, PT ;  /* 0x000000100d0a7c48 */ /* 0x040fe2000bfe0100 */
[----:B-1----:R-:W-:-:S04]  /*0e20*/  VIADD R11, R13, -UR5 ;  /* 0x800000050d0b7c36 */ /* 0x002fc80008000000 */
[----:B------:R-:W-:-:S07]  /*0e30*/  VIADD R9, R11, 0xffffffff ;  /* 0xffffffff0b097836 */ /* 0x000fce0000000000 */
.L_x_30:
[----:B-1----:R-:W1:Y:S01]  /*0e40*/  LDC.64 R2, c[0x0][0x3b8] ;  /* 0x0000ee00ff027b82 */ /* 0x002e620000000a00 */
[----:B------:R-:W2:Y:S07]  /*0e50*/  LDCU UR5, c[0x0][0x3a8] ;  /* 0x00007500ff0577ac */ /* 0x000eae0008000800 */
[----:B------:R-:W3:Y:S01]  /*0e60*/  LDC R17, c[0x0][0x3b0] ;  /* 0x0000ec00ff117b82 */ /* 0x000ee20000000800 */
[----:B-1----:R-:W-:-:S06]  /*0e70*/  IMAD.WIDE R2, R12, 0x4, R2 ;  /* 0x000000040c027825 */ /* 0x002fcc00078e0202 */
[----:B------:R-:W4:Y:S01]  /*0e80*/  LDG.E.CONSTANT R2, desc[UR8][R2.64] ;  /* 0x0000000802027981 */ /* 0x000f22000c1e9900 */
[----:B--2---:R-:W-:Y:S01]  /*0e90*/  ISETP.GE.AND P0, PT, R13, UR5, PT ;  /* 0x000000050d007c0c */ /* 0x004fe2000bf06270 */
[----:B------:R-:W-:Y:S01]  /*0ea0*/  BSSY.RECONVERGENT B1, `(.L_x_20) ;  /* 0x000009b000017945 */ /* 0x000fe20003800200 */
[----:B------:R-:W-:Y:S01]  /*0eb0*/  MOV R8, 0x7fc00000 ;  /* 0x7fc0000000087802 */ /* 0x000fe20000000f00 */
[----:B---3--:R-:W-:Y:S02]  /*0ec0*/  IMAD R7, R17, UR4, R12 ;  /* 0x0000000411077c24 */ /* 0x008fe4000f8e020c */
[----:B----4-:R-:W-:-:S05]  /*0ed0*/  VIADD R0, R2, UR10 ;  /* 0x0000000a02007c36 */ /* 0x010fca0008000000 */
[----:B------:R-:W-:-:S13]  /*0ee0*/  ISETP.GT.OR P0, PT, R0, UR4, !P0 ;  /* 0x0000000400007c0c */ /* 0x000fda000c704670 */
[----:B------:R-:W-:Y:S05]  /*0ef0*/  @P0 BRA `(.L_x_21) ;  /* 0x0000000800540947 */ /* 0x000fea0003800000 */
[----:B------:R-:W1:Y:S01]  /*0f00*/  LDC.64 R14, c[0x0][0x390] ;  /* 0x0000e400ff0e7b82 */ /* 0x000e620000000a00 */
[----:B------:R-:W-:Y:S01]  /*0f10*/  ISETP.GE.AND P0, PT, R11, 0x1, PT ;  /* 0x000000010b00780c */ /* 0x000fe20003f06270 */
[----:B------:R-:W-:-:S12]  /*0f20*/  IMAD.MOV.U32 R0, RZ, RZ, RZ ;  /* 0x000000ffff007224 */ /* 0x000fd800078e00ff */
[----:B------:R-:W-:Y:S02]  /*0f30*/  @P0 IMAD R17, R9, R17, R12 ;  /* 0x0000001109110224 */ /* 0x000fe400078e020c */
[----:B-1----:R-:W-:-:S04]  /*0f40*/  IMAD.WIDE R2, R7, 0x4, R14 ;  /* 0x0000000407027825 */ /* 0x002fc800078e020e */
[----:B------:R-:W-:Y:S02]  /*0f50*/  @P0 IMAD.WIDE R14, R17, 0x4, R14 ;  /* 0x00000004110e0825 */ /* 0x000fe400078e020e */
[----:B------:R-:W2:Y:S04]  /*0f60*/  LDG.E.CONSTANT R3, desc[UR8][R2.64] ;  /* 0x0000000802037981 */ /* 0x000ea8000c1e9900 */
[----:B------:R-:W2:Y:S01]  /*0f70*/  @P0 LDG.E.CONSTANT R0, desc[UR8][R14.64] ;  /* 0x000000080e000981 */ /* 0x000ea2000c1e9900 */
[----:B------:R-:W1:Y:S01]  /*0f80*/  MUFU.RCP R17, R6 ;  /* 0x0000000600117308 */ /* 0x000e620000001000 */
[----:B------:R-:W-:Y:S01]  /*0f90*/  BSSY.RECONVERGENT B2, `(.L_x_22) ;  /* 0x000000e000027945 */ /* 0x000fe20003800200 */
[----:B------:R-:W-:Y:S01]  /*0fa0*/  ISETP.GE.AND P3, PT, R10, 0x1, PT ;  /* 0x000000010a00780c */ /* 0x000fe20003f66270 */
[----:B-1----:R-:W-:-:S04]  /*0fb0*/  FFMA R16, -R6, R17, 1 ;  /* 0x3f80000006107423 */ /* 0x002fc80000000111 */
[----:B------:R-:W-:Y:S01]  /*0fc0*/  FFMA R17, R17, R16, R17 ;  /* 0x0000001011117223 */ /* 0x000fe20000000011 */
[----:B--2---:R-:W-:-:S04]  /*0fd0*/  FADD R0, R3, -R0 ;  /* 0x8000000003007221 */ /* 0x004fc80000000000 */
[----:B------:R-:W1:Y:S01]  /*0fe0*/  FCHK P0, R0, R6 ;  /* 0x0000000600007302 */ /* 0x000e620000000000 */
[----:B------:R-:W-:-:S04]  /*0ff0*/  FFMA R16, R0, R17, RZ ;  /* 0x0000001100107223 */ /* 0x000fc800000000ff */
[----:B------:R-:W-:-:S04]  /*1000*/  FFMA R18, -R6, R16, R0 ;  /* 0x0000001006127223 */ /* 0x000fc80000000100 */
[----:B------:R-:W-:Y:S01]  /*1010*/  FFMA R16, R17, R18, R16 ;  /* 0x0000001211107223 */ /* 0x000fe20000000010 */
[----:B-1----:R-:W-:Y:S06]  /*1020*/  @!P0 BRA `(.L_x_23) ;  /* 0x0000000000108947 */ /* 0x002fec0003800000 */
[----:B------:R-:W-:Y:S01]  /*1030*/  IMAD.MOV.U32 R3, RZ, RZ, R6 ;  /* 0x000000ffff037224 */ /* 0x000fe200078e0006 */
[----:B------:R-:W-:-:S07]  /*1040*/  MOV R2, 0x1060 ;  /* 0x0000106000027802 */ /* 0x000fce0000000f00 */
[----:B0-----:R-:W-:Y:S05]  /*1050*/  CALL.REL.NOINC `($__internal_1_$__cuda_sm3x_div_rn_noftz_f32_slowpath) ;  /* 0x0000001c000c7944 */ /* 0x001fea0003c00000 */
[----:B------:R-:W-:-:S07]  /*1060*/  MOV R16, R0 ;  /* 0x0000000000107202 */ /* 0x000fce0000000f00 */
.L_x_23:
[----:B0-----:R-:W-:Y:S05]  /*1070*/  BSYNC.RECONVERGENT B2 ;  /* 0x0000000000027941 */ /* 0x001fea0003800200 */
.L_x_22:
        /* <DEDUP_REMOVED lines=10> */
[----:B------:R-:W-:Y:S01]  /*1120*/  IMAD.MOV.U32 R0, RZ, RZ, R18 ;  /* 0x000000ffff007224 */ /* 0x000fe200078e0012 */
[----:B------:R-:W-:Y:S06]  /*1130*/  BRA `(.L_x_26) ;  /* 0x0000000000107947 */ /* 0x000fec0003800000 */
.L_x_25:
[----:B------:R-:W0:Y:S02]  /*1140*/  MUFU.RCP R0, R17 ;  /* 0x0000001100007308 */ /* 0x000e240000001000 */
[----:B0-----:R-:W-:-:S04]  /*1150*/  FFMA R2, R17, R0, -1 ;  /* 0xbf80000011027423 */ /* 0x001fc80000000000 */
[----:B------:R-:W-:-:S04]  /*1160*/  FADD.FTZ R3, -R2, -RZ ;  /* 0x800000ff02037221 */ /* 0x000fc80000010100 */
[----:B------:R-:W-:-:S07]  /*1170*/  FFMA R0, R0, R3, R0 ;  /* 0x0000000300007223 */ /* 0x000fce0000000000 */
.L_x_26:
[----:B------:R-:W-:Y:S05]  /*1180*/  BSYNC.RECONVERGENT B2 ;  /* 0x0000000000027941 */ /* 0x000fea0003800200 */
.L_x_24:
[----:B------:R-:W-:Y:S01]  /*1190*/  HFMA2 R23, -RZ, RZ, 0, 0 ;  /* 0x00000000ff177431 */ /* 0x000fe200000001ff */
[----:B------:R-:W-:Y:S02]  /*11a0*/  FSEL R0, R0, RZ, P4 ;  /* 0x000000ff00007208 */ /* 0x000fe40002000000 */
[----:B------:R-:W-:Y:S01]  /*11b0*/  CS2R R2, SRZ ;  /* 0x0000000000027805 */ /* 0x000fe2000001ff00 */
[----:B------:R-:W-:Y:S06]  /*11c0*/  @!P3 BRA `(.L_x_27) ;  /* 0x00000004006cb947 */ /* 0x000fec0003800000 */
[----:B------:R-:W0:Y:S01]  /*11d0*/  LDC R21, c[0x0][0x3b0] ;  /* 0x0000ec00ff157b82 */ /* 0x000e220000000800 */
[----:B------:R-:W-:Y:S01]  /*11e0*/  BSSY.RECONVERGENT B2, `(.L_x_27) ;  /* 0x0000059000027945 */ /* 0x000fe20003800200 */
[----:B------:R-:W-:Y:S01]  /*11f0*/  CS2R R2, SRZ ;  /* 0x0000000000027805 */ /* 0x000fe2000001ff00 */
[----:B------:R-:W-:Y:S02]  /*1200*/  IMAD.MOV.U32 R19, RZ, RZ, RZ ;  /* 0x000000ffff137224 */ /* 0x000fe400078e00ff */
[----:B------:R-:W-:-:S03]  /*1210*/  IMAD.U32 R18, RZ, RZ, UR4 ;  /* 0x00000004ff127e24 */ /* 0x000fc6000f8e00ff */
[----:B------:R-:W1:Y:S04]  /*1220*/  LDC.64 R14, c[0x0][0x388] ;  /* 0x0000e200ff0e7b82 */ /* 0x000e680000000a00 */
.L_x_29:
        /* <DEDUP_REMOVED lines=11> */
[----:B------:R-:W-:Y:S02]  /*12e0*/  ISETP.NE.AND P0, PT, R18, RZ, PT ;  /* 0x000000ff1200720c */ /* 0x000fe40003f05270 */
[----:B------:R-:W-:Y:S02]  /*12f0*/  IADD3 R23, PT, PT, R19, 0x1, RZ ;  /* 0x0000000113177810 */ /* 0x000fe40007ffe0ff */
[----:B------:R-:W-:Y:S02]  /*1300*/  FSETP.GE.OR P0, PT, R2, UR7, !P0 ;  /* 0x0000000702007c0b */ /* 0x000fe4000c706400 */
[----:B--2---:R-:W-:-:S13]  /*1310*/  FSETP.NE.AND P2, PT, |R16|, +INF , P1 ;  /* 0x7f8000001000780b */ /* 0x004fda0000f45200 */
[----:B------:R-:W-:Y:S01]  /*1320*/  @P2 FFMA R3, R20, R16, R3 ;  /* 0x0000001014032223 */ /* 0x000fe20000000003 */
[----:B------:R-:W-:Y:S06]  /*1330*/  @P0 BRA `(.L_x_28) ;  /* 0x00000004000c0947 */ /* 0x000fec0003800000 */
[----:B------:R-:W-:Y:S01]  /*1340*/  ISETP.NE.AND P0, PT, R23, R10, PT ;  /* 0x0000000a1700720c */ /* 0x000fe20003f05270 */
[----:B------:R-:W-:-:S12]  /*1350*/  IMAD.MOV.U32 R23, RZ, RZ, R10 ;  /* 0x000000ffff177224 */ /* 0x000fd800078e000a */
[----:B------:R-:W-:Y:S05]  /*1360*/  @!P0 BRA `(.L_x_28) ;  /* 0x0000000400008947 */ /* 0x000fea0003800000 */
[----:B------:R-:W-:-:S04]  /*1370*/  IMAD R20, R18, R21, -R21 ;  /* 0x0000001512147224 */ /* 0x000fc800078e0a15 */
        /* <DEDUP_REMOVED lines=11> */
[----:B------:R-:W-:Y:S02]  /*1430*/  ISETP.NE.AND P0, PT, R18, 0x1, PT ;  /* 0x000000011200780c */ /* 0x000fe40003f05270 */
        /* <DEDUP_REMOVED lines=8> */
[----:B------:R-:W-:-:S05]  /*14c0*/  IMAD.IADD R25, R20, 0x1, -R21 ;  /* 0x0000000114197824 */ /* 0x000fca00078e0a15 */
        /* <DEDUP_REMOVED lines=33> */
[----:B------:R-:W-:-:S03]  /*16e0*/  FSETP.GE.OR P0, PT, R2, UR7, !P0 ;  /* 0x0000000702007c0b */ /* 0x000fc6000c706400 */
[----:B------:R-:W-:Y:S01]  /*16f0*/  IMAD.MOV.U32 R23, RZ, RZ, R19 ;  /* 0x000000ffff177224 */ /* 0x000fe200078e0013 */
[----:B--2---:R-:W-:-:S13]  /*1700*/  FSETP.NE.AND P2, PT, |R16|, +INF , P1 ;  /* 0x7f8000001000780b */ /* 0x004fda0000f45200 */
[----:B------:R-:W-:Y:S01]  /*1710*/  @P2 FFMA R3, R20, R16, R3 ;  /* 0x0000001014032223 */ /* 0x000fe20000000003 */
[----:B------:R-:W-:Y:S06]  /*1720*/  @P0 BRA `(.L_x_28) ;  /* 0x0000000000100947 */ /* 0x000fec0003800000 */
[----:B------:R-:W-:Y:S01]  /*1730*/  ISETP.NE.AND P0, PT, R19, R10, PT ;  /* 0x0000000a1300720c */ /* 0x000fe20003f05270 */
[----:B------:R-:W-:-:S12]  /*1740*/  VIADD R18, R18, 0xfffffffc ;  /* 0xfffffffc12127836 */ /* 0x000fd80000000000 */
[----:B------:R-:W-:Y:S05]  /*1750*/  @P0 BRA `(.L_x_29) ;  /* 0xfffffff800b40947 */ /* 0x000fea000383ffff */
[----:B------:R-:W-:-:S07]  /*1760*/  MOV R23, R10 ;  /* 0x0000000a00177202 */ /* 0x000fce0000000f00 */
.L_x_28:
[----:B------:R-:W-:Y:S05]  /*1770*/  BSYNC.RECONVERGENT B2 ;  /* 0x0000000000027941 */ /* 0x000fea0003800200 */
.L_x_27:
        /* <DEDUP_REMOVED lines=13> */
.L_x_21:
[----:B0-----:R-:W-:Y:S05]  /*1850*/  BSYNC.RECONVERGENT B1 ;  /* 0x0000000000017941 */ /* 0x001fea0003800200 */
.L_x_20:
[----:B------:R-:W0:Y:S01]  /*1860*/  LDC.64 R2, c[0x0][0x3c0] ;  /* 0x0000f000ff027b82 */ /* 0x000e220000000a00 */
[----:B------:R-:W1:Y:S01]  /*1870*/  LDCU UR5, c[0x0][0x3b0] ;  /* 0x00007600ff0577ac */ /* 0x000e620008000800 */
[----:B------:R-:W-:-:S05]  /*1880*/  VIADD R12, R12, UR14 ;  /* 0x0000000e0c0c7c36 */ /* 0x000fca0008000000 */
[----:B-1----:R-:W-:Y:S01]  /*1890*/  ISETP.GE.AND P0, PT, R12, UR5, PT ;  /* 0x000000050c007c0c */ /* 0x002fe2000bf06270 */
[----:B0-----:R-:W-:-:S05]  /*18a0*/  IMAD.WIDE R2, R7, 0x4, R2 ;  /* 0x0000000407027825 */ /* 0x001fca00078e0202 */
[----:B------:R1:W-:Y:S07]  /*18b0*/  STG.E desc[UR8][R2.64], R8 ;  /* 0x0000000802007986 */ /* 0x0003ee000c101908 */
[----:B------:R-:W-:Y:S05]  /*18c0*/  @!P0 BRA `(.L_x_30) ;  /* 0xfffffff4005c8947 */ /* 0x000fea000383ffff */
.L_x_19:
[----:B0-----:R-:W-:Y:S05]  /*18d0*/  BSYNC.RECONVERGENT B0 ;  /* 0x0000000000007941 */ /* 0x001fea0003800200 */
.L_x_18:
[----:B------:R-:W0:Y:S01]  /*18e0*/  LDCU UR5, c[0x0][0x3b4] ;  /* 0x00007680ff0577ac */ /* 0x000e220008000800 */
[----:B------:R-:W-:-:S04]  /*18f0*/  UIADD3 UR4, UPT, UPT, UR15, UR4, URZ ;  /* 0x000000040f047290 */ /* 0x000fc8000fffe0ff */
[----:B0-----:R-:W-:-:S09]  /*1900*/  UISETP.GE.AND UP0, UPT, UR4, UR5, UPT ;  /* 0x000000050400728c */ /* 0x001fd2000bf06270 */
[----:B------:R-:W-:Y:S05]  /*1910*/  BRA.U !UP0, `(.L_x_3) ;  /* 0xfffffff5081c7547 */ /* 0x000fea000b83ffff */
[----:B------:R-:W-:Y:S05]  /*1920*/  EXIT ;  /* 0x000000000000794d */ /* 0x000fea0003800000 */
.L_x_2:
[----:B-1----:R-:W1:Y:S01]  /*1930*/  LDCU UR5, c[0x0][0x3b0] ;  /* 0x00007600ff0577ac */ /* 0x002e620008000800 */
[----:B------:R-:W-:Y:S01]  /*1940*/  BSSY.RECONVERGENT B0, `(.L_x_31) ;  /* 0x00000fa000007945 */ /* 0x000fe20003800200 */
[----:B-1----:R-:W-:-:S13]  /*1950*/  ISETP.GE.AND P0, PT, R5, UR5, PT ;  /* 0x0000000505007c0c */ /* 0x002fda000bf06270 */
[----:B------:R-:W-:Y:S05]  /*1960*/  @P0 BRA `(.L_x_32) ;  /* 0x0000000c00dc0947 */ /* 0x000fea0003800000 */
[----:B------:R-:W1:Y:S01]  /*1970*/  LDCU UR6, c[0x0][0x3a0] ;  /* 0x00007400ff0677ac */ /* 0x000e620008000800 */
[----:B------:R-:W-:Y:S01]  /*1980*/  IMAD.U32 R7, RZ, RZ, UR4 ;  /* 0x00000004ff077e24 */ /* 0x000fe2000f8e00ff */
[----:B------:R-:W-:Y:S01]  /*1990*/  MOV R9, UR4 ;  /* 0x0000000400097c02 */ /* 0x000fe20008000f00 */
[----:B------:R-:W2:Y:S02]  /*19a0*/  LDCU UR5, c[0x0][0x3a8] ;  /* 0x00007500ff0577ac */ /* 0x000ea40008000800 */
[----:B------:R-:W-:Y:S01]  /*19b0*/  VIADD R7, R7, 0x1 ;  /* 0x0000000107077836 */ /* 0x000fe20000000000 */
[----:B------:R-:W-:Y:S01]  /*19c0*/  MOV R8, R5 ;  /* 0x0000000500087202 */ /* 0x000fe20000000f00 */
[----:B------:R-:W-:-:S03]  /*19d0*/  VIADD R9, R9, 0xfffffffd ;  /* 0xfffffffd09097836 */ /* 0x000fc60000000000 */
[C---:B------:R-:W-:Y:S02]  /*19e0*/  VIMNMX R10, PT, PT, R7.reuse, UR16, PT ;  /* 0x00000010070a7c48 */ /* 0x040fe4000bfe0100 */
[----:B------:R-:W-:Y:S01]  /*19f0*/  I2FP.F32.S32 R13, R7 ;  /* 0x00000007000d7245 */ /* 0x000fe20000201400 */
[----:B-1----:R-:W-:Y:S02]  /*1a00*/  IMAD.U32 R11, RZ, RZ, UR6 ;  /* 0x00000006ff0b7e24 */ /* 0x002fe4000f8e00ff */
[----:B--2---:R-:W-:-:S03]  /*1a10*/  VIADD R12, R7, -UR5 ;  /* 0x80000005070c7c36 */ /* 0x004fc60008000000 */
[----:B------:R-:W-:-:S07]  /*1a20*/  IADD3 R11, PT, PT, -R11, UR4, RZ ;  /* 0x000000040b0b7c10 */ /* 0x000fce000fffe1ff */
.L_x_47:
[----:B-1----:R-:W1:Y:S08]  /*1a30*/  LDC.64 R2, c[0x0][0x3b8] ;  /* 0x0000ee00ff027b82 */ /* 0x002e700000000a00 */
[----:B------:R-:W2:Y:S01]  /*1a40*/  LDC R21, c[0x0][0x3b0] ;  /* 0x0000ec00ff157b82 */ /* 0x000ea20000000800 */
[----:B-1----:R-:W-:-:S06]  /*1a50*/  IMAD.WIDE R2, R8, 0x4, R2 ;  /* 0x0000000408027825 */ /* 0x002fcc00078e0202 */
[----:B------:R-:W3:Y:S01]  /*1a60*/  LDG.E.CONSTANT R2, desc[UR8][R2.64] ;  /* 0x0000000802027981 */ /* 0x000ee2000c1e9900 */
[----:B------:R-:W-:Y:S01]  /*1a70*/  BSSY.RECONVERGENT B1, `(.L_x_33) ;  /* 0x00000df000017945 */ /* 0x000fe20003800200 */
[----:B------:R-:W-:Y:S02]  /*1a80*/  IMAD.MOV.U32 R14, RZ, RZ, 0x7fc00000 ;  /* 0x7fc00000ff0e7424 */ /* 0x000fe400078e00ff */
[----:B--2---:R-:W-:Y:S01]  /*1a90*/  IMAD R15, R21, UR4, R8 ;  /* 0x00000004150f7c24 */ /* 0x004fe2000f8e0208 */
[----:B---3--:R-:W-:-:S04]  /*1aa0*/  IADD3 R0, PT, PT, R2, UR10, RZ ;  /* 0x0000000a02007c10 */ /* 0x008fc8000fffe0ff */
[----:B------:R-:W-:-:S13]  /*1ab0*/  ISETP.LE.AND P0, PT, R0, UR4, PT ;  /* 0x0000000400007c0c */ /* 0x000fda000bf03270 */
[----:B------:R-:W-:Y:S05]  /*1ac0*/  @!P0 BRA `(.L_x_34) ;  /* 0x0000000c00648947 */ /* 0x000fea0003800000 */
[----:B------:R-:W1:Y:S02]  /*1ad0*/  LDCU UR5, c[0x0][0x3a8] ;  /* 0x00007500ff0577ac */ /* 0x000e640008000800 */
[----:B-1----:R-:W-:-:S09]  /*1ae0*/  UISETP.NE.AND UP0, UPT, UR5, URZ, UPT ;  /* 0x000000ff0500728c */ /* 0x002fd2000bf05270 */
[----:B------:R-:W-:Y:S05]  /*1af0*/  BRA.U UP0, `(.L_x_35) ;  /* 0x0000000100487547 */ /* 0x000fea000b800000 */
[----:B------:R-:W1:Y:S02]  /*1b00*/  LDC.64 R2, c[0x0][0x390] ;  /* 0x0000e400ff027b82 */ /* 0x000e640000000a00 */
[----:B-1----:R-:W-:-:S05]  /*1b10*/  IMAD.WIDE R2, R15, 0x4, R2 ;  /* 0x000000040f027825 */ /* 0x002fca00078e0202 */
[----:B------:R-:W2:Y:S01]  /*1b20*/  LDG.E.CONSTANT R16, desc[UR8][R2.64] ;  /* 0x0000000802107981 */ /* 0x000ea2000c1e9900 */
[----:B------:R-:W1:Y:S01]  /*1b30*/  MUFU.RCP R0, R13 ;  /* 0x0000000d00007308 */ /* 0x000e620000001000 */
[----:B------:R-:W-:Y:S01]  /*1b40*/  BSSY.RECONVERGENT B2, `(.L_x_36) ;  /* 0x000000c000027945 */ /* 0x000fe20003800200 */
[----:B-1----:R-:W-:-:S04]  /*1b50*/  FFMA R17, -R13, R0, 1 ;  /* 0x3f8000000d117423 */ /* 0x002fc80000000100 */
[----:B------:R-:W-:Y:S02]  /*1b60*/  FFMA R17, R0, R17, R0 ;  /* 0x0000001100117223 */ /* 0x000fe40000000000 */
[----:B--2---:R-:W1:Y:S02]  /*1b70*/  FCHK P0, R16, R13 ;  /* 0x0000000d10007302 */ /* 0x004e640000000000 */
[----:B------:R-:W-:-:S04]  /*1b80*/  FFMA R0, R16, R17, RZ ;  /* 0x0000001110007223 */ /* 0x000fc800000000ff */
[----:B------:R-:W-:-:S04]  /*1b90*/  FFMA R18, -R13, R0, R16 ;  /* 0x000000000d127223 */ /* 0x000fc80000000110 */
[----:B------:R-:W-:Y:S01]  /*1ba0*/  FFMA R0, R17, R18, R0 ;  /* 0x0000001211007223 */ /* 0x000fe20000000000 */
[----:B-1----:R-:W-:Y:S06]  /*1bb0*/  @!P0 BRA `(.L_x_37) ;  /* 0x0000000000108947 */ /* 0x002fec0003800000 */
[----:B------:R-:W-:Y:S01]  /*1bc0*/  IMAD.MOV.U32 R0, RZ, RZ, R16 ;  /* 0x000000ffff007224 */ /* 0x000fe200078e0010 */
[----:B------:R-:W-:Y:S02]  /*1bd0*/  MOV R3, R13 ;  /* 0x0000000d00037202 */ /* 0x000fe40000000f00 */
[----:B------:R-:W-:-:S07]  /*1be0*/  MOV R2, 0x1c00 ;  /* 0x00001c0000027802 */ /* 0x000fce0000000f00 */
[----:B0-----:R-:W-:Y:S05]  /*1bf0*/  CALL.REL.NOINC `($__internal_1_$__cuda_sm3x_div_rn_noftz_f32_slowpath) ;  /* 0x0000001000247944 */ /* 0x001fea0003c00000 */
.L_x_37:
[----:B0-----:R-:W-:Y:S05]  /*1c00*/  BSYNC.RECONVERGENT B2 ;  /* 0x0000000000027941 */ /* 0x001fea0003800200 */
.L_x_36:
[----:B------:R-:W-:Y:S05]  /*1c10*/  BRA `(.L_x_38) ;  /* 0x0000000000687947 */ /* 0x000fea0003800000 */
.L_x_35:
[----:B------:R-:W-:-:S13]  /*1c20*/  ISETP.GE.AND P0, PT, R7, UR5, PT ;  /* 0x0000000507007c0c */ /* 0x000fda000bf06270 */
[----:B------:R-:W-:Y:S05]  /*1c30*/  @!P0 BRA `(.L_x_34) ;  /* 0x0000000c00088947 */ /* 0x000fea0003800000 */
[----:B------:R-:W1:Y:S01]  /*1c40*/  LDC.64 R2, c[0x0][0x390] ;  /* 0x0000e400ff027b82 */ /* 0x000e620000000a00 */
[----:B------:R-:W-:Y:S01]  /*1c50*/  ISETP.GE.AND P0, PT, R12, 0x1, PT ;  /* 0x000000010c00780c */ /* 0x000fe20003f06270 */
[----:B------:R-:W-:-:S12]  /*1c60*/  IMAD.MOV.U32 R19, RZ, RZ, RZ ;  /* 0x000000ffff137224 */ /* 0x000fd800078e00ff */
[----:B------:R-:W-:-:S04]  /*1c70*/  @P0 VIADD R17, R12, 0xffffffff ;  /* 0xffffffff0c110836 */ /* 0x000fc80000000000 */
[----:B------:R-:W-:Y:S02]  /*1c80*/  @P0 IMAD R21, R17, R21, R8 ;  /* 0x0000001511150224 */ /* 0x000fe400078e0208 */
[----:B-1----:R-:W-:-:S04]  /*1c90*/  IMAD.WIDE R16, R15, 0x4, R2 ;  /* 0x000000040f107825 */ /* 0x002fc800078e0202 */
[----:B------:R-:W-:Y:S02]  /*1ca0*/  @P0 IMAD.WIDE R2, R21, 0x4, R2 ;  /* 0x0000000415020825 */ /* 0x000fe400078e0202 */
[----:B------:R-:W2:Y:S04]  /*1cb0*/  LDG.E.CONSTANT R16, desc[UR8][R16.64] ;  /* 0x0000000810107981 */ /* 0x000ea8000c1e9900 */
[----:B------:R-:W2:Y:S01]  /*1cc0*/  @P0 LDG.E.CONSTANT R19, desc[UR8][R2.64] ;  /* 0x0000000802130981 */ /* 0x000ea2000c1e9900 */
[----:B------:R-:W1:Y:S01]  /*1cd0*/  MUFU.RCP R23, R6 ;  /* 0x0000000600177308 */ /* 0x000e620000001000 */
[----:B------:R-:W-:Y:S01]  /*1ce0*/  BSSY.RECONVERGENT B2, `(.L_x_38) ;  /* 0x000000d000027945 */ /* 0x000fe20003800200 */
        /* <DEDUP_REMOVED lines=8> */
[----:B------:R-:W-:Y:S01]  /*1d70*/  MOV R0, R21 ;  /* 0x0000001500007202 */ /* 0x000fe20000000f00 */
[----:B------:R-:W-:Y:S01]  /*1d80*/  IMAD.MOV.U32 R3, RZ, RZ, R6 ;  /* 0x000000ffff037224 */ /* 0x000fe200078e0006 */
[----:B------:R-:W-:-:S07]  /*1d90*/  MOV R2, 0x1db0 ;  /* 0x00001db000027802 */ /* 0x000fce0000000f00 */
[----:B0-----:R-:W-:Y:S05]  /*1da0*/  CALL.REL.NOINC `($__internal_1_$__cuda_sm3x_div_rn_noftz_f32_slowpath) ;  /* 0x0000000c00b87944 */ /* 0x001fea0003c00000 */
.L_x_39:
[----:B0-----:R-:W-:Y:S05]  /*1db0*/  BSYNC.RECONVERGENT B2 ;  /* 0x0000000000027941 */ /* 0x001fea0003800200 */
.L_x_38:
        /* <DEDUP_REMOVED lines=12> */
.L_x_41:
[----:B------:R-:W0:Y:S02]  /*1e80*/  MUFU.RCP R19, R17 ;  /* 0x0000001100137308 */ /* 0x000e240000001000 */
[----:B0-----:R-:W-:-:S04]  /*1e90*/  FFMA R0, R17, R19, -1 ;  /* 0xbf80000011007423 */ /* 0x001fc80000000013 */
[----:B------:R-:W-:-:S04]  /*1ea0*/  FADD.FTZ R0, -R0, -RZ ;  /* 0x800000ff00007221 */ /* 0x000fc80000010100 */
[----:B------:R-:W-:-:S07]  /*1eb0*/  FFMA R19, R19, R0, R19 ;  /* 0x0000000013137223 */ /* 0x000fce0000000013 */
.L_x_42:
[----:B------:R-:W-:Y:S05]  /*1ec0*/  BSYNC.RECONVERGENT B2 ;  /* 0x0000000000027941 */ /* 0x000fea0003800200 */
.L_x_40:
[----:B------:R-:W-:Y:S01]  /*1ed0*/  FSEL R19, R19, RZ, P3 ;  /* 0x000000ff13137208 */ /* 0x000fe20001800000 */
[----:B------:R-:W-:Y:S03]  /*1ee0*/  BSSY.RECONVERGENT B2, `(.L_x_43) ;  /* 0x000008a000027945 */ /* 0x000fe60003800200 */
[----:B------:R-:W-:-:S13]  /*1ef0*/  FSETP.GT.AND P0, PT, R19, RZ, PT ;  /* 0x000000ff1300720b */ /* 0x000fda0003f04000 */
[----:B------:R-:W-:Y:S05]  /*1f00*/  @!P0 BRA `(.L_x_44) ;  /* 0x0000000000548947 */ /* 0x000fea0003800000 */
[----:B------:R-:W-:Y:S01]  /*1f10*/  ISETP.GT.AND P0, PT, R11, -0x1, PT ;  /* 0xffffffff0b00780c */ /* 0x000fe20003f04270 */
[----:B------:R-:W0:Y:S08]  /*1f20*/  LDC.64 R24, c[0x0][0x390] ;  /* 0x0000e400ff187b82 */ /* 0x000e300000000a00 */
[----:B------:R-:W1:Y:S08]  /*1f30*/  LDC.64 R20, c[0x0][0x398] ;  /* 0x0000e600ff147b82 */ /* 0x000e700000000a00 */
[----:B------:R-:W2:Y:S08]  /*1f40*/  @P0 LDC R27, c[0x0][0x3b0] ;  /* 0x0000ec00ff1b0b82 */ /* 0x000eb00000000800 */
[----:B------:R-:W3:Y:S01]  /*1f50*/  @!P0 LDC.64 R22, c[0x0][0x398] ;  /* 0x0000e600ff168b82 */ /* 0x000ee20000000a00 */
[----:B-1----:R-:W-:-:S06]  /*1f60*/  @P0 IMAD.WIDE R2, R15, 0x4, R20 ;  /* 0x000000040f020825 */ /* 0x002fcc00078e0214 */
[----:B------:R-:W4:Y:S01]  /*1f70*/  @P0 LDG.E.CONSTANT R3, desc[UR8][R2.64] ;  /* 0x0000000802030981 */ /* 0x000f22000c1e9900 */
[----:B--2---:R-:W-:-:S04]  /*1f80*/  @P0 IMAD R27, R11, R27, R8 ;  /* 0x0000001b0b1b0224 */ /* 0x004fc800078e0208 */
[----:B0-----:R-:W-:-:S04]  /*1f90*/  @P0 IMAD.WIDE R24, R27, 0x4, R24 ;  /* 0x000000041b180825 */ /* 0x001fc800078e0218 */
[----:B------:R-:W-:Y:S02]  /*1fa0*/  @P0 IMAD.WIDE R26, R27, 0x4, R20 ;  /* 0x000000041b1a0825 */ /* 0x000fe400078e0214 */
[----:B------:R-:W2:Y:S02]  /*1fb0*/  @P0 LDG.E.CONSTANT R25, desc[UR8][R24.64] ;  /* 0x0000000818190981 */ /* 0x000ea4000c1e9900 */
[----:B---3--:R-:W-:Y:S02]  /*1fc0*/  @!P0 IMAD.WIDE R22, R15, 0x4, R22 ;  /* 0x000000040f168825 */ /* 0x008fe400078e0216 */
[----:B------:R-:W4:Y:S04]  /*1fd0*/  @P0 LDG.E.CONSTANT R26, desc[UR8][R26.64] ;  /* 0x000000081a1a0981 */ /* 0x000f28000c1e9900 */
[----:B------:R-:W3:Y:S01]  /*1fe0*/  @!P0 LDG.E.CONSTANT R0, desc[UR8][R22.64] ;  /* 0x0000000816008981 */ /* 0x000ee2000c1e9900 */
[----:B------:R-:W0:Y:S02]  /*1ff0*/  LDCU UR5, c[0x0][0x3a0] ;  /* 0x00007400ff0577ac */ /* 0x000e240008000800 */
[----:B0-----:R-:W-:-:S02]  /*2000*/  IMAD.U32 R28, RZ, RZ, UR5 ;  /* 0x00000005ff1c7e24 */ /* 0x001fc4000f8e00ff */
[----:B--2---:R-:W-:-:S04]  /*2010*/  @P0 FADD R16, R16, -R25 ;  /* 0x8000001910100221 */ /* 0x004fc80000000000 */
[----:B------:R-:W-:Y:S01]  /*2020*/  FMUL R20, R19, R16 ;  /* 0x0000001013147220 */ /* 0x000fe20000400000 */
[----:B----4-:R-:W-:-:S04]  /*2030*/  @P0 FADD R0, R3, -R26 ;  /* 0x8000001a03000221 */ /* 0x010fc80000000000 */
[----:B---3--:R-:W-:Y:S01]  /*2040*/  FMUL R0, R19, R0 ;  /* 0x0000000013007220 */ /* 0x008fe20000400000 */
[----:B------:R-:W-:Y:S06]  /*2050*/  BRA `(.L_x_45) ;  /* 0x0000000400c87947 */ /* 0x000fec0003800000 */
.L_x_44:
[----:B------:R-:W-:Y:S01]  /*2060*/  ISETP.GE.AND P0, PT, R10, 0x1, PT ;  /* 0x000000010a00780c */ /* 0x000fe20003f06270 */
[----:B------:R-:W-:Y:S02]  /*2070*/  HFMA2 R0, -RZ, RZ, 0, 0 ;  /* 0x00000000ff007431 */ /* 0x000fe400000001ff */
[----:B------:R-:W-:Y:S02]  /*2080*/  IMAD.MOV.U32 R28, RZ, RZ, RZ ;  /* 0x000000ffff1c7224 */ /* 0x000fe400078e00ff */
[----:B------:R-:W-:-:S08]  /*2090*/  IMAD.MOV.U32 R20, RZ, RZ, RZ ;  /* 0x000000ffff147224 */ /* 0x000fd000078e00ff */
[----:B------:R-:W-:Y:S05]  /*20a0*/  @!P0 BRA `(.L_x_45) ;  /* 0x0000000400b48947 */ /* 0x000fea0003800000 */
[----:B------:R-:W0:Y:S01]  /*20b0*/  LDCU UR17, c[0x0][0x3b0] ;  /* 0x00007600ff1177ac */ /* 0x000e220008000800 */
[C---:B------:R-:W-:Y:S01]  /*20c0*/  R2UR UR5, R10.reuse ;  /* 0x000000000a0572ca */ /* 0x040fe200000e0000 */
[----:B------:R-:W-:Y:S01]  /*20d0*/  VIADD R18, R10, 0xfffffffe ;  /* 0xfffffffe0a127836 */ /* 0x000fe20000000000 */
[----:B------:R-:W-:Y:S01]  /*20e0*/  R2UR UR13, R9 ;  /* 0x00000000090d72ca */ /* 0x000fe200000e0000 */
[----:B------:R-:W-:Y:S01]  /*20f0*/  UIADD3 UR6, UPT, UPT, UR4, -0x1, URZ ;  /* 0xffffffff04067890 */ /* 0x000fe2000fffe0ff */
[----:B------:R-:W-:Y:S01]  /*2100*/  MOV R20, RZ ;  /* 0x000000ff00147202 */ /* 0x000fe20000000f00 */
[----:B------:R-:W-:Y:S01]  /*2110*/  UIADD3 UR11, UPT, UPT, UR4, -0x2, URZ ;  /* 0xfffffffe040b7890 */ /* 0x000fe2000fffe0ff */
[----:B------:R-:W-:Y:S01]  /*2120*/  IMAD.MOV.U32 R23, RZ, RZ, R15 ;  /* 0x000000ffff177224 */ /* 0x000fe200078e000f */
[----:B------:R-:W-:Y:S01]  /*2130*/  MOV R0, RZ ;  /* 0x000000ff00007202 */ /* 0x000fe20000000f00 */
[----:B------:R-:W-:Y:S01]  /*2140*/  UIADD3 UR12, UPT, UPT, -UR4, 0x3, URZ ;  /* 0x00000003040c7890 */ /* 0x000fe2000fffe1ff */
[----:B------:R-:W1:Y:S01]  /*2150*/  LDCU UR19, c[0x0][0x3b0] ;  /* 0x00007600ff1377ac */ /* 0x000e620008000800 */
[----:B------:R-:W2:Y:S01]  /*2160*/  LDCU UR18, c[0x0][0x3a0] ;  /* 0x00007400ff1277ac */ /* 0x000ea20008000800 */
[----:B0-----:R-:W-:-:S02]  /*2170*/  IMAD.U32 R21, RZ, RZ, UR17 ;  /* 0x00000011ff157e24 */ /* 0x001fc4000f8e00ff */
[----:B------:R-:W-:Y:S01]  /*2180*/  UIADD3 UR5, UPT, UPT, -UR5, URZ, URZ ;  /* 0x000000ff05057290 */ /* 0x000fe2000fffe1ff */
[--C-:B------:R-:W-:Y:S02]  /*2190*/  IMAD R25, R9, UR17, R8.reuse ;  /* 0x0000001109197c24 */ /* 0x100fe4000f8e0208 */
[C-C-:B------:R-:W-:Y:S01]  /*21a0*/  IMAD R27, R21.reuse, UR6, R8.reuse ;  /* 0x00000006151b7c24 */ /* 0x140fe2000f8e0208 */
[----:B------:R-:W-:Y:S01]  /*21b0*/  UMOV UR6, 0x2 ;  /* 0x0000000200067882 */ /* 0x000fe20000000000 */
[----:B------:R-:W-:-:S07]  /*21c0*/  IMAD R21, R21, UR11, R8 ;  /* 0x0000000b15157c24 */ /* 0x000fce000f8e0208 */
.L_x_46:
[----:B------:R-:W0:Y:S02]  /*21d0*/  LDC.64 R2, c[0x0][0x388] ;  /* 0x0000e200ff027b82 */ /* 0x000e240000000a00 */
[----:B0-----:R-:W-:-:S06]  /*21e0*/  IMAD.WIDE R28, R23, 0x4, R2 ;  /* 0x00000004171c7825 */ /* 0x001fcc00078e0202 */
[----:B------:R-:W3:Y:S02]  /*21f0*/  LDG.E.CONSTANT R28, desc[UR8][R28.64] ;  /* 0x000000081c1c7981 */ /* 0x000ee4000c1e9900 */
[----:B---3--:R-:W-:Y:S01]  /*2200*/  FMUL R16, R19, R28 ;  /* 0x0000001c13107220 */ /* 0x008fe20000400000 */
[----:B------:R-:W-:-:S04]  /*2210*/  FSETP.NE.AND P0, PT, |R28|, +INF , PT ;  /* 0x7f8000001c00780b */ /* 0x000fc80003f05200 */
[----:B------:R-:W-:-:S04]  /*2220*/  FSEL R22, R16, RZ, P0 ;  /* 0x000000ff10167208 */ /* 0x000fc80000000000 */
[----:B------:R-:W-:-:S13]  /*2230*/  FSETP.NEU.AND P0, PT, R22, RZ, PT ;  /* 0x000000ff1600720b */ /* 0x000fda0003f0d000 */
[----:B------:R-:W0:Y:S02]  /*2240*/  @P0 LDC.64 R16, c[0x0][0x380] ;  /* 0x0000e000ff100b82 */ /* 0x000e240000000a00 */
[----:B0-----:R-:W-:-:S06]  /*2250*/  @P0 IMAD.WIDE R16, R23, 0x4, R16 ;  /* 0x0000000417100825 */ /* 0x001fcc00078e0210 */
[----:B------:R-:W3:Y:S01]  /*2260*/  @P0 LDG.E.CONSTANT R17, desc[UR8][R16.64] ;  /* 0x0000000810110981 */ /* 0x000ee2000c1e9900 */
[----:B------:R-:W-:Y:S01]  /*2270*/  UIADD3 UR11, UPT, UPT, UR6, -0x1, URZ ;  /* 0xffffffff060b7890 */ /* 0x000fe2000fffe0ff */
[----:B------:R-:W-:Y:S01]  /*2280*/  FADD R20, R22, R20 ;  /* 0x0000001416147221 */ /* 0x000fe20000000000 */
[----:B------:R-:W-:-:S04]  /*2290*/  UISETP.NE.AND UP0, UPT, UR13, -0x3, UPT ;  /* 0xfffffffd0d00788c */ /* 0x000fc8000bf05270 */
[----:B--2---:R-:W-:Y:S02]  /*22a0*/  UISETP.GE.OR UP0, UPT, UR11, UR18, !UP0 ;  /* 0x000000120b00728c */ /* 0x004fe4000c706670 */
[----:B------:R-:W-:Y:S01]  /*22b0*/  IMAD.U32 R28, RZ, RZ, UR11 ;  /* 0x0000000bff1c7e24 */ /* 0x000fe2000f8e00ff */
[----:B---3--:R-:W-:-:S13]  /*22c0*/  FSETP.NE.AND P1, PT, |R17|, +INF , P0 ;  /* 0x7f8000001100780b */ /* 0x008fda0000725200 */
[----:B------:R-:W-:Y:S01]  /*22d0*/  @P1 FFMA R0, R22, R17, R0 ;  /* 0x0000001116001223 */ /* 0x000fe20000000000 */
[----:B------:R-:W-:Y:S06]  /*22e0*/  BRA.U UP0, `(.L_x_45) ;  /* 0x0000000500247547 */ /* 0x000fec000b800000 */
[----:B------:R-:W-:Y:S01]  /*22f0*/  ISETP.NE.AND P0, PT, R18, -0x1, PT ;  /* 0xffffffff1200780c */ /* 0x000fe20003f05270 */
[----:B------:R-:W-:-:S12]  /*2300*/  IMAD.MOV.U32 R28, RZ, RZ, R10 ;  /* 0x000000ffff1c7224 */ /* 0x000fd800078e000a */
[----:B------:R-:W-:Y:S05]  /*2310*/  @!P0 BRA `(.L_x_45) ;  /* 0x0000000400188947 */ /* 0x000fea0003800000 */
        /* <DEDUP_REMOVED lines=9> */
[----:B------:R-:W-:Y:S01]  /*23b0*/  UISETP.NE.AND UP0, UPT, UR12, 0x2, UPT ;  /* 0x000000020c00788c */ /* 0x000fe2000bf05270 */
[----:B------:R-:W-:Y:S01]  /*23c0*/  FADD R20, R20, R22 ;  /* 0x0000001614147221 */ /* 0x000fe20000000000 */
[----:B------:R-:W-:Y:S02]  /*23d0*/  MOV R28, UR6 ;  /* 0x00000006001c7c02 */ /* 0x000fe40008000f00 */
[----:B------:R-:W-:Y:S01]  /*23e0*/  UISETP.GE.OR UP0, UPT, UR6, UR18, !UP0 ;  /* 0x000000120600728c */ /* 0x000fe2000c706670 */
[----:B--2---:R-:W-:-:S13]  /*23f0*/  FSETP.NE.AND P1, PT, |R17|, +INF , P0 ;  /* 0x7f8000001100780b */ /* 0x004fda0000725200 */
[----:B------:R-:W-:Y:S01]  /*2400*/  @P1 FFMA R0, R22, R17, R0 ;  /* 0x0000001116001223 */ /* 0x000fe20000000000 */
[----:B------:R-:W-:Y:S06]  /*2410*/  BRA.U UP0, `(.L_x_45) ;  /* 0x0000000100d87547 */ /* 0x000fec000b800000 */
[----:B------:R-:W-:Y:S01]  /*2420*/  ISETP.NE.AND P0, PT, R18, RZ, PT ;  /* 0x000000ff1200720c */ /* 0x000fe20003f05270 */
        /* <DEDUP_REMOVED lines=11> */
[----:B------:R-:W-:Y:S01]  /*24e0*/  UIADD3 UR11, UPT, UPT, UR6, 0x1, URZ ;  /* 0x00000001060b7890 */ /* 0x000fe2000fffe0ff */
[----:B------:R-:W-:Y:S01]  /*24f0*/  FADD R20, R20, R22 ;  /* 0x0000001614147221 */ /* 0x000fe20000000000 */
[----:B------:R-:W-:-:S04]  /*2500*/  UISETP.NE.AND UP0, UPT, UR13, -0x1, UPT ;  /* 0xffffffff0d00788c */ /* 0x000fc8000bf05270 */
[----:B------:R-:W-:Y:S02]  /*2510*/  UISETP.GE.OR UP0, UPT, UR11, UR18, !UP0 ;  /* 0x000000120b00728c */ /* 0x000fe4000c706670 */
[----:B------:R-:W-:Y:S01]  /*2520*/  IMAD.U32 R28, RZ, RZ, UR11 ;  /* 0x0000000bff1c7e24 */ /* 0x000fe2000f8e00ff */
[----:B--2---:R-:W-:-:S13]  /*2530*/  FSETP.NE.AND P1, PT, |R17|, +INF , P0 ;  /* 0x7f8000001100780b */ /* 0x004fda0000725200 */
[----:B------:R-:W-:Y:S01]  /*2540*/  @P1 FFMA R0, R22, R17, R0 ;  /* 0x0000001116001223 */ /* 0x000fe20000000000 */
[----:B------:R-:W-:Y:S06]  /*2550*/  BRA.U UP0, `(.L_x_45) ;  /* 0x0000000100887547 */ /* 0x000fec000b800000 */
[----:B------:R-:W-:Y:S02]  /*2560*/  ISETP.NE.AND P0, PT, R18, 0x1, PT ;  /* 0x000000011200780c */ /* 0x000fe40003f05270 */
[----:B------:R-:W-:-:S11]  /*2570*/  MOV R28, R10 ;  /* 0x0000000a001c7202 */ /* 0x000fd60000000f00 */
        /* <DEDUP_REMOVED lines=11> */
[----:B-1----:R-:W-:Y:S01]  /*2630*/  IMAD R16, RZ, RZ, -UR19 ;  /* 0x80000013ff107e24 */ /* 0x002fe2000f8e02ff */
[----:B------:R-:W-:Y:S01]  /*2640*/  UISETP.NE.AND UP0, UPT, UR5, -0x4, UPT ;  /* 0xfffffffc0500788c */ /* 0x000fe2000bf05270 */
[----:B------:R-:W-:Y:S01]  /*2650*/  FADD R20, R20, R29 ;  /* 0x0000001d14147221 */ /* 0x000fe20000000000 */
[----:B------:R-:W-:Y:S01]  /*2660*/  UIADD3 UR13, UPT, UPT, UR13, -0x4, URZ ;  /* 0xfffffffc0d0d7890 */ /* 0x000fe2000fffe0ff */
[C---:B------:R-:W-:Y:S01]  /*2670*/  IMAD R21, R16.reuse, 0x4, R21 ;  /* 0x0000000410157824 */ /* 0x040fe200078e0215 */
[----:B------:R-:W-:Y:S01]  /*2680*/  UISETP.NE.AND UP0, UPT, UR12, URZ, UP0 ;  /* 0x000000ff0c00728c */ /* 0x000fe20008705270 */
[----:B------:R-:W-:Y:S01]  /*2690*/  IMAD.U32 R22, RZ, RZ, UR11 ;  /* 0x0000000bff167e24 */ /* 0x000fe2000f8e00ff */
[----:B------:R-:W-:Y:S01]  /*26a0*/  UIADD3 UR6, UPT, UPT, UR6, 0x4, URZ ;  /* 0x0000000406067890 */ /* 0x000fe2000fffe0ff */
[C---:B------:R-:W-:Y:S01]  /*26b0*/  LEA R27, R16.reuse, R27, 0x2 ;  /* 0x0000001b101b7211 */ /* 0x040fe200078e10ff */
[----:B------:R-:W-:Y:S01]  /*26c0*/  UIADD3 UR5, UPT, UPT, UR5, 0x4, URZ ;  /* 0x0000000405057890 */ /* 0x000fe2000fffe0ff */
[----:B------:R-:W-:Y:S01]  /*26d0*/  IMAD R23, R16, 0x4, R23 ;  /* 0x0000000410177824 */ /* 0x000fe200078e0217 */
[----:B------:R-:W-:Y:S01]  /*26e0*/  ISETP.LT.AND P2, PT, R22, UR18, PT ;  /* 0x0000001216007c0c */ /* 0x000fe2000bf41270 */
[----:B------:R-:W-:Y:S01]  /*26f0*/  UIADD3 UR12, UPT, UPT, UR12, 0x4, URZ ;  /* 0x000000040c0c7890 */ /* 0x000fe2000fffe0ff */
[----:B------:R-:W-:Y:S01]  /*2700*/  LEA R25, R16, R25, 0x2 ;  /* 0x0000001910197211 */ /* 0x000fe200078e10ff */
[----:B------:R-:W-:Y:S01]  /*2710*/  VIADD R18, R18, 0xfffffffc ;  /* 0xfffffffc12127836 */ /* 0x000fe20000000000 */
[----:B--2---:R-:W-:-:S13]  /*2720*/  FSETP.NE.AND P1, PT, |R3|, +INF , P0 ;  /* 0x7f8000000300780b */ /* 0x004fda0000725200 */
[----:B------:R-:W-:Y:S01]  /*2730*/  @P1 FFMA R0, R29, R3, R0 ;  /* 0x000000031d001223 */ /* 0x000fe20000000000 */
[----:B------:R-:W-:-:S13]  /*2740*/  PLOP3.LUT P1, PT, PT, PT, UP0, 0x80, 0x8 ;  /* 0x000000000008781c */ /* 0x000fda0003f2f008 */
[----:B------:R-:W-:Y:S05]  /*2750*/  @P1 BRA P2, `(.L_x_46) ;  /* 0xfffffff8009c1947 */ /* 0x000fea000103ffff */
[----:B------:R-:W-:-:S06]  /*2760*/  UIADD3 UR6, UPT, UPT, UR6, -0x2, URZ ;  /* 0xfffffffe06067890 */ /* 0x000fcc000fffe0ff */
[----:B------:R-:W-:-:S07]  /*2770*/  IMAD.U32 R28, RZ, RZ, UR6 ;  /* 0x00000006ff1c7e24 */ /* 0x000fce000f8e00ff */
.L_x_45:
[----:B-1----:R-:W-:Y:S05]  /*2780*/  BSYNC.RECONVERGENT B2 ;  /* 0x0000000000027941 */ /* 0x002fea0003800200 */
.L_x_43:
        /* <DEDUP_REMOVED lines=13> */
.L_x_34:
[----:B0-----:R-:W-:Y:S05]  /*2860*/  BSYNC.RECONVERGENT B1 ;  /* 0x0000000000017941 */ /* 0x001fea0003800200 */
.L_x_33:
[----:B------:R-:W0:Y:S01]  /*2870*/  LDC.64 R2, c[0x0][0x3c0] ;  /* 0x0000f000ff027b82 */ /* 0x000e220000000a00 */
[----:B------:R-:W1:Y:S01]  /*2880*/  LDCU UR5, c[0x0][0x3b0] ;  /* 0x00007600ff0577ac */ /* 0x000e620008000800 */
[----:B------:R-:W-:-:S04]  /*2890*/  IADD3 R8, PT, PT, R8, UR14, RZ ;  /* 0x0000000e08087c10 */ /* 0x000fc8000fffe0ff */
[----:B-1----:R-:W-:Y:S01]  /*28a0*/  ISETP.GE.AND P0, PT, R8, UR5, PT ;  /* 0x0000000508007c0c */ /* 0x002fe2000bf06270 */
[----:B0-----:R-:W-:-:S05]  /*28b0*/  IMAD.WIDE R2, R15, 0x4, R2 ;  /* 0x000000040f027825 */ /* 0x001fca00078e0202 */
[----:B------:R1:W-:Y:S07]  /*28c0*/  STG.E desc[UR8][R2.64], R14 ;  /* 0x0000000e02007986 */ /* 0x0003ee000c101908 */
[----:B------:R-:W-:Y:S05]  /*28d0*/  @!P0 BRA `(.L_x_47) ;  /* 0xfffffff000548947 */ /* 0x000fea000383ffff */
.L_x_32:
[----:B0-----:R-:W-:Y:S05]  /*28e0*/  BSYNC.RECONVERGENT B0 ;  /* 0x0000000000007941 */ /* 0x001fea0003800200 */
.L_x_31:
[----:B------:R-:W0:Y:S01]  /*28f0*/  LDCU UR5, c[0x0][0x3b4] ;  /* 0x00007680ff0577ac */ /* 0x000e220008000800 */
[----:B------:R-:W-:-:S04]  /*2900*/  UIADD3 UR4, UPT, UPT, UR15, UR4, URZ ;  /* 0x000000040f047290 */ /* 0x000fc8000fffe0ff */
[----:B0-----:R-:W-:-:S09]  /*2910*/  UISETP.GE.AND UP0, UPT, UR4, UR5, UPT ;  /* 0x000000050400728c */ /* 0x001fd2000bf06270 */
[----:B------:R-:W-:Y:S05]  /*2920*/  BRA.U !UP0, `(.L_x_2) ;  /* 0xfffffff108007547 */ /* 0x000fea000b83ffff */
[----:B------:R-:W-:Y:S05]  /*2930*/  EXIT ;  /* 0x000000000000794d */ /* 0x000fea0003800000 */
        .weak           $__internal_0_$__cuda_sm20_rcp_rn_f32_slowpath
        .type           $__internal_0_$__cuda_sm20_rcp_rn_f32_slowpath,@function
        .size           $__internal_0_$__cuda_sm20_rcp_rn_f32_slowpath,($__internal_1_$__cuda_sm3x_div_rn_noftz_f32_slowpath - $__internal_0_$__cuda_sm20_rcp_rn_f32_slowpath)
$__internal_0_$__cuda_sm20_rcp_rn_f32_slowpath:
[----:B------:R-:W-:Y:S01]  /*2940*/  IMAD.SHL.U32 R2, R17, 0x2, RZ ;  /* 0x0000000211027824 */ /* 0x000fe200078e00ff */
[----:B------:R-:W-:Y:S04]  /*2950*/  BSSY.RECONVERGENT B3, `(.L_x_48) ;  /* 0x0000030000037945 */ /* 0x000fe80003800200 */
[----:B------:R-:W-:-:S04]  /*2960*/  SHF.R.U32.HI R2, RZ, 0x18, R2 ;  /* 0x00000018ff027819 */ /* 0x000fc80000011602 */
[----:B------:R-:W-:-:S13]  /*2970*/  ISETP.NE.U32.AND P0, PT, R2, RZ, PT ;  /* 0x000000ff0200720c */ /* 0x000fda0003f05070 */
[----:B------:R-:W-:Y:S05]  /*2980*/  @P0 BRA `(.L_x_49) ;  /* 0x0000000000280947 */ /* 0x000fea0003800000 */
[----:B------:R-:W-:-:S05]  /*2990*/  IMAD.SHL.U32 R2, R17, 0x2, RZ ;  /* 0x0000000211027824 */ /* 0x000fca00078e00ff */
[----:B------:R-:W-:-:S13]  /*29a0*/  ISETP.NE.AND P0, PT, R2, RZ, PT ;  /* 0x000000ff0200720c */ /* 0x000fda0003f05270 */
[----:B------:R-:W-:Y:S01]  /*29b0*/  @P0 FFMA R2, R17, 1.84467440737095516160e+19, RZ ;  /* 0x5f80000011020823 */ /* 0x000fe200000000ff */
[----:B------:R-:W-:Y:S08]  /*29c0*/  @!P0 MUFU.RCP R18, R17 ;  /* 0x0000001100128308 */ /* 0x000ff00000001000 */
[----:B------:R-:W0:Y:S02]  /*29d0*/  @P0 MUFU.RCP R3, R2 ;  /* 0x0000000200030308 */ /* 0x000e240000001000 */
[----:B0-----:R-:W-:-:S04]  /*29e0*/  @P0 FFMA R19, R2, R3, -1 ;  /* 0xbf80000002130423 */ /* 0x001fc80000000003 */
[----:B------:R-:W-:-:S04]  /*29f0*/  @P0 FADD.FTZ R20, -R19, -RZ ;  /* 0x800000ff13140221 */ /* 0x000fc80000010100 */
[----:B------:R-:W-:-:S04]  /*2a00*/  @P0 FFMA R3, R3, R20, R3 ;  /* 0x0000001403030223 */ /* 0x000fc80000000003 */
[----:B------:R-:W-:Y:S01]  /*2a10*/  @P0 FFMA R18, R3, 1.84467440737095516160e+19, RZ ;  /* 0x5f80000003120823 */ /* 0x000fe200000000ff */
[----:B------:R-:W-:Y:S06]  /*2a20*/  BRA `(.L_x_50) ;  /* 0x0000000000887947 */ /* 0x000fec0003800000 */
.L_x_49:
[----:B------:R-:W-:-:S04]  /*2a30*/  IADD3 R3, PT, PT, R2, -0xfd, RZ ;  /* 0xffffff0302037810 */ /* 0x000fc80007ffe0ff */
[----:B------:R-:W-:-:S13]  /*2a40*/  ISETP.GT.U32.AND P0, PT, R3, 0x1, PT ;  /* 0x000000010300780c */ /* 0x000fda0003f04070 */
[----:B------:R-:W-:Y:S05]  /*2a50*/  @P0 BRA `(.L_x_51) ;  /* 0x0000000000780947 */ /* 0x000fea0003800000 */
[----:B------:R-:W-:Y:S01]  /*2a60*/  LOP3.LUT R21, R17, 0x7fffff, RZ, 0xc0, !PT ;  /* 0x007fffff11157812 */ /* 0x000fe200078ec0ff */
[----:B------:R-:W-:-:S03]  /*2a70*/  IMAD.MOV.U32 R18, RZ, RZ, 0x3 ;  /* 0x00000003ff127424 */ /* 0x000fc600078e00ff */
[----:B------:R-:W-:Y:S02]  /*2a80*/  LOP3.LUT R21, R21, 0x3f800000, RZ, 0xfc, !PT ;  /* 0x3f80000015157812 */ /* 0x000fe400078efcff */
[----:B------:R-:W-:Y:S02]  /*2a90*/  SHF.L.U32 R18, R18, R3, RZ ;  /* 0x0000000312127219 */ /* 0x000fe400000006ff */
[----:B------:R-:W0:Y:S02]  /*2aa0*/  MUFU.RCP R20, R21 ;  /* 0x0000001500147308 */ /* 0x000e240000001000 */
[----:B0-----:R-:W-:-:S04]  /*2ab0*/  FFMA R19, R21, R20, -1 ;  /* 0xbf80000015137423 */ /* 0x001fc80000000014 */
[----:B------:R-:W-:-:S04]  /*2ac0*/  FADD.FTZ R19, -R19, -RZ ;  /* 0x800000ff13137221 */ /* 0x000fc80000010100 */
[CCC-:B------:R-:W-:Y:S01]  /*2ad0*/  FFMA.RM R22, R20.reuse, R19.reuse, R20.reuse ;  /* 0x0000001314167223 */ /* 0x1c0fe20000004014 */
[----:B------:R-:W-:-:S04]  /*2ae0*/  FFMA.RP R19, R20, R19, R20 ;  /* 0x0000001314137223 */ /* 0x000fc80000008014 */
[C---:B------:R-:W-:Y:S02]  /*2af0*/  LOP3.LUT R20, R22.reuse, 0x7fffff, RZ, 0xc0, !PT ;  /* 0x007fffff16147812 */ /* 0x040fe400078ec0ff */
[----:B------:R-:W-:Y:S02]  /*2b00*/  FSETP.NEU.FTZ.AND P0, PT, R22, R19, PT ;  /* 0x000000131600720b */ /* 0x000fe40003f1d000 */
[----:B------:R-:W-:Y:S02]  /*2b10*/  LOP3.LUT R20, R20, 0x800000, RZ, 0xfc, !PT ;  /* 0x0080000014147812 */ /* 0x000fe400078efcff */
[----:B------:R-:W-:Y:S02]  /*2b20*/  SEL R19, RZ, 0xffffffff, !P0 ;  /* 0xffffffffff137807 */ /* 0x000fe40004000000 */
[----:B------:R-:W-:-:S03]  /*2b30*/  LOP3.LUT R18, R18, R20, RZ, 0xc0, !PT ;  /* 0x0000001412127212 */ /* 0x000fc600078ec0ff */
[----:B------:R-:W-:Y:S01]  /*2b40*/  IMAD.MOV R19, RZ, RZ, -R19 ;  /* 0x000000ffff137224 */ /* 0x000fe200078e0a13 */
[----:B------:R-:W-:-:S04]  /*2b50*/  SHF.R.U32.HI R18, RZ, R3, R18 ;  /* 0x00000003ff127219 */ /* 0x000fc80000011612 */
[----:B------:R-:W-:Y:S02]  /*2b60*/  LOP3.LUT P0, RZ, R19, R3, R20, 0xf8, !PT ;  /* 0x0000000313ff7212 */ /* 0x000fe4000780f814 */
[C---:B------:R-:W-:Y:S02]  /*2b70*/  LOP3.LUT P1, RZ, R18.reuse, 0x1, RZ, 0xc0, !PT ;  /* 0x0000000112ff7812 */ /* 0x040fe4000782c0ff */
[----:B------:R-:W-:-:S04]  /*2b80*/  LOP3.LUT P2, RZ, R18, 0x2, RZ, 0xc0, !PT ;  /* 0x0000000212ff7812 */ /* 0x000fc8000784c0ff */
[----:B------:R-:W-:Y:S02]  /*2b90*/  PLOP3.LUT P0, PT, P1, P0, P2, 0xe0, 0x0 ;  /* 0x000000000000781c */ /* 0x000fe40000f01c20 */
[----:B------:R-:W-:Y:S02]  /*2ba0*/  LOP3.LUT P1, RZ, R17, 0x7fffff, RZ, 0xc0, !PT ;  /* 0x007fffff11ff7812 */ /* 0x000fe4000782c0ff */
[----:B------:R-:W-:-:S04]  /*2bb0*/  SEL R3, RZ, 0x1, !P0 ;  /* 0x00000001ff037807 */ /* 0x000fc80004000000 */
[----:B------:R-:W-:-:S04]  /*2bc0*/  IADD3 R3, PT, PT, -R3, RZ, RZ ;  /* 0x000000ff03037210 */ /* 0x000fc80007ffe1ff */
[----:B------:R-:W-:Y:S01]  /*2bd0*/  ISETP.GE.AND P0, PT, R3, RZ, PT ;  /* 0x000000ff0300720c */ /* 0x000fe20003f06270 */
[----:B------:R-:W-:-:S05]  /*2be0*/  VIADD R3, R2, 0xffffff04 ;  /* 0xffffff0402037836 */ /* 0x000fca0000000000 */
[----:B------:R-:W-:-:S07]  /*2bf0*/  SHF.R.U32.HI R18, RZ, R3, R20 ;  /* 0x00000003ff127219 */ /* 0x000fce0000011614 */
[----:B------:R-:W-:-:S05]  /*2c00*/  @!P0 VIADD R18, R18, 0x1 ;  /* 0x0000000112128836 */ /* 0x000fca0000000000 */
[----:B------:R-:W-:-:S04]  /*2c10*/  @!P1 SHF.L.U32 R18, R18, 0x1, RZ ;  /* 0x0000000112129819 */ /* 0x000fc800000006ff */
[----:B------:R-:W-:Y:S01]  /*2c20*/  LOP3.LUT R18, R18, 0x80000000, R17, 0xf8, !PT ;  /* 0x8000000012127812 */ /* 0x000fe200078ef811 */
[----:B------:R-:W-:Y:S06]  /*2c30*/  BRA `(.L_x_50) ;  /* 0x0000000000047947 */ /* 0x000fec0003800000 */
.L_x_51:
[----:B------:R0:W1:Y:S02]  /*2c40*/  MUFU.RCP R18, R17 ;  /* 0x0000001100127308 */ /* 0x0000640000001000 */
.L_x_50:
[----:B------:R-:W-:Y:S05]  /*2c50*/  BSYNC.RECONVERGENT B3 ;  /* 0x0000000000037941 */ /* 0x000fea0003800200 */
.L_x_48:
[----:B------:R-:W-:Y:S02]  /*2c60*/  IMAD.MOV.U32 R2, RZ, RZ, R0 ;  /* 0x000000ffff027224 */ /* 0x000fe400078e0000 */
[----:B------:R-:W-:-:S04]  /*2c70*/  IMAD.MOV.U32 R3, RZ, RZ, 0x0 ;  /* 0x00000000ff037424 */ /* 0x000fc800078e00ff */
[----:B01----:R-:W-:Y:S05]  /*2c80*/  RET.REL.NODEC R2 `(volume_adjusted_ma_multi_series_one_param_time_major_f32) ;  /* 0xffffffd002dc7950 */ /* 0x003fea0003c3ffff */
        .weak           $__internal_1_$__cuda_sm3x_div_rn_noftz_f32_slowpath
        .type           $__internal_1_$__cuda_sm3x_div_rn_noftz_f32_slowpath,@function
        .size           $__internal_1_$__cuda_sm3x_div_rn_noftz_f32_slowpath,(.L_x_105 - $__internal_1_$__cuda_sm3x_div_rn_noftz_f32_slowpath)
$__internal_1_$__cuda_sm3x_div_rn_noftz_f32_slowpath:
[----:B------:R-:W-:Y:S01]  /*2c90*/  SHF.R.U32.HI R17, RZ, 0x17, R3 ;  /* 0x00000017ff117819 */ /* 0x000fe20000011603 */
[----:B------:R-:W-:Y:S01]  /*2ca0*/  BSSY.RECONVERGENT B3, `(.L_x_52) ;  /* 0x0000063000037945 */ /* 0x000fe20003800200 */
[----:B------:R-:W-:Y:S02]  /*2cb0*/  SHF.R.U32.HI R19, RZ, 0x17, R0 ;  /* 0x00000017ff137819 */ /* 0x000fe40000011600 */
[----:B------:R-:W-:Y:S02]  /*2cc0*/  LOP3.LUT R17, R17, 0xff, RZ, 0xc0, !PT ;  /* 0x000000ff11117812 */ /* 0x000fe400078ec0ff */
[----:B------:R-:W-:Y:S02]  /*2cd0*/  LOP3.LUT R19, R19, 0xff, RZ, 0xc0, !PT ;  /* 0x000000ff13137812 */ /* 0x000fe400078ec0ff */
[----:B------:R-:W-:-:S03]  /*2ce0*/  IADD3 R20, PT, PT, R17, -0x1, RZ ;  /* 0xffffffff11147810 */ /* 0x000fc60007ffe0ff */
[----:B------:R-:W-:Y:S01]  /*2cf0*/  VIADD R18, R19, 0xffffffff ;  /* 0xffffffff13127836 */ /* 0x000fe20000000000 */
[----:B------:R-:W-:-:S04]  /*2d00*/  ISETP.GT.U32.AND P0, PT, R20, 0xfd, PT ;  /* 0x000000fd1400780c */ /* 0x000fc80003f04070 */
[----:B------:R-:W-:-:S13]  /*2d10*/  ISETP.GT.U32.OR P0, PT, R18, 0xfd, P0 ;  /* 0x000000fd1200780c */ /* 0x000fda0000704470 */
[----:B------:R-:W-:Y:S01]  /*2d20*/  @!P0 IMAD.MOV.U32 R18, RZ, RZ, RZ ;  /* 0x000000ffff128224 */ /* 0x000fe200078e00ff */
[----:B------:R-:W-:Y:S06]  /*2d30*/  @!P0 BRA `(.L_x_53) ;  /* 0x0000000000608947 */ /* 0x000fec0003800000 */
[----:B------:R-:W-:Y:S02]  /*2d40*/  FSETP.GTU.FTZ.AND P0, PT, |R0|, +INF , PT ;  /* 0x7f8000000000780b */ /* 0x000fe40003f1c200 */
[----:B------:R-:W-:-:S04]  /*2d50*/  FSETP.GTU.FTZ.AND P1, PT, |R3|, +INF , PT ;  /* 0x7f8000000300780b */ /* 0x000fc80003f3c200 */
[----:B------:R-:W-:-:S13]  /*2d60*/  PLOP3.LUT P0, PT, P0, P1, PT, 0xf8, 0x8f ;  /* 0x00000000008f781c */ /* 0x000fda0000703f70 */
[----:B------:R-:W-:Y:S05]  /*2d70*/  @P0 BRA `(.L_x_54) ;  /* 0x0000000400500947 */ /* 0x000fea0003800000 */
[----:B------:R-:W-:-:S13]  /*2d80*/  LOP3.LUT P0, RZ, R3, 0x7fffffff, R0, 0xc8, !PT ;  /* 0x7fffffff03ff7812 */ /* 0x000fda000780c800 */
[----:B------:R-:W-:Y:S05]  /*2d90*/  @!P0 BRA `(.L_x_55) ;  /* 0x0000000400408947 */ /* 0x000fea0003800000 */
[C---:B------:R-:W-:Y:S02]  /*2da0*/  FSETP.NEU.FTZ.AND P1, PT, |R0|.reuse, +INF , PT ;  /* 0x7f8000000000780b */ /* 0x040fe40003f3d200 */
[----:B------:R-:W-:Y:S02]  /*2db0*/  FSETP.NEU.FTZ.AND P2, PT, |R3|, +INF , PT ;  /* 0x7f8000000300780b */ /* 0x000fe40003f5d200 */
[----:B------:R-:W-:-:S11]  /*2dc0*/  FSETP.NEU.FTZ.AND P0, PT, |R0|, +INF , PT ;  /* 0x7f8000000000780b */ /* 0x000fd60003f1d200 */
[----:B------:R-:W-:Y:S05]  /*2dd0*/  @!P2 BRA !P1, `(.L_x_55) ;  /* 0x000000040030a947 */ /* 0x000fea0004800000 */
[----:B------:R-:W-:-:S04]  /*2de0*/  LOP3.LUT P1, RZ, R0, 0x7fffffff, RZ, 0xc0, !PT ;  /* 0x7fffffff00ff7812 */ /* 0x000fc8000782c0ff */
[----:B------:R-:W-:-:S13]  /*2df0*/  PLOP3.LUT P1, PT, P2, P1, PT, 0x2f, 0xf2 ;  /* 0x0000000000f2781c */ /* 0x000fda0001722577 */
[----:B------:R-:W-:Y:S05]  /*2e00*/  @P1 BRA `(.L_x_56) ;  /* 0x00000004001c1947 */ /* 0x000fea0003800000 */
[----:B------:R-:W-:-:S04]  /*2e10*/  LOP3.LUT P1, RZ, R3, 0x7fffffff, RZ, 0xc0, !PT ;  /* 0x7fffffff03ff7812 */ /* 0x000fc8000782c0ff */
[----:B------:R-:W-:-:S13]  /*2e20*/  PLOP3.LUT P0, PT, P0, P1, PT, 0x2f, 0xf2 ;  /* 0x0000000000f2781c */ /* 0x000fda0000702577 */
[----:B------:R-:W-:Y:S05]  /*2e30*/  @P0 BRA `(.L_x_57) ;  /* 0x0000000400040947 */ /* 0x000fea0003800000 */
[----:B------:R-:W-:Y:S02]  /*2e40*/  IADD3 R18, PT, PT, R19, -0x1, RZ ;  /* 0xffffffff13127810 */ /* 0x000fe40007ffe0ff */
[----:B------:R-:W-:Y:S02]  /*2e50*/  ISETP.GE.AND P1, PT, R20, RZ, PT ;  /* 0x000000ff1400720c */ /* 0x000fe40003f26270 */
[----:B------:R-:W-:-:S11]  /*2e60*/  ISETP.GE.AND P0, PT, R18, RZ, PT ;  /* 0x000000ff1200720c */ /* 0x000fd60003f06270 */
[----:B------:R-:W-:Y:S02]  /*2e70*/  @!P1 FFMA R3, R3, 1.84467440737095516160e+19, RZ ;  /* 0x5f80000003039823 */ /* 0x000fe400000000ff */
[----:B------:R-:W-:Y:S02]  /*2e80*/  @P0 IMAD.MOV.U32 R18, RZ, RZ, RZ ;  /* 0x000000ffff120224 */ /* 0x000fe400078e00ff */
[----:B------:R-:W-:Y:S01]  /*2e90*/  @!P0 FFMA R0, R0, 1.84467440737095516160e+19, RZ ;  /* 0x5f80000000008823 */ /* 0x000fe200000000ff */
[----:B------:R-:W-:-:S05]  /*2ea0*/  @!P0 IMAD.MOV.U32 R18, RZ, RZ, -0x40 ;  /* 0xffffffc0ff128424 */ /* 0x000fca00078e00ff */
[----:B------:R-:W-:-:S07]  /*2eb0*/  @!P1 IADD3 R18, PT, PT, R18, 0x40, RZ ;  /* 0x0000004012129810 */ /* 0x000fce0007ffe0ff */
.L_x_53:
[----:B------:R-:W-:Y:S01]  /*2ec0*/  LEA R20, R17, 0xc0800000, 0x17 ;  /* 0xc080000011147811 */ /* 0x000fe200078eb8ff */
[----:B------:R-:W-:Y:S01]  /*2ed0*/  VIADD R19, R19, 0xffffff81 ;  /* 0xffffff8113137836 */ /* 0x000fe20000000000 */
[----:B------:R-:W-:Y:S03]  /*2ee0*/  BSSY.RECONVERGENT B4, `(.L_x_58) ;  /* 0x0000035000047945 */ /* 0x000fe60003800200 */
[----:B------:R-:W-:Y:S02]  /*2ef0*/  IMAD.IADD R23, R3, 0x1, -R20 ;  /* 0x0000000103177824 */ /* 0x000fe400078e0a14 */
[C---:B------:R-:W-:Y:S01]  /*2f00*/  IMAD R0, R19.reuse, -0x800000, R0 ;  /* 0xff80000013007824 */ /* 0x040fe200078e0200 */
[----:B------:R-:W-:Y:S01]  /*2f10*/  IADD3 R19, PT, PT, R19, 0x7f, -R17 ;  /* 0x0000007f13137810 */ /* 0x000fe20007ffe811 */
[----:B------:R-:W0:Y:S01]  /*2f20*/  MUFU.RCP R20, R23 ;  /* 0x0000001700147308 */ /* 0x000e220000001000 */
[----:B------:R-:W-:-:S02]  /*2f30*/  FADD.FTZ R3, -R23, -RZ ;  /* 0x800000ff17037221 */ /* 0x000fc40000010100 */
[----:B------:R-:W-:Y:S02]  /*2f40*/  IADD3 R19, PT, PT, R19, R18, RZ ;  /* 0x0000001213137210 */ /* 0x000fe40007ffe0ff */
[----:B0-----:R-:W-:-:S04]  /*2f50*/  FFMA R21, R20, R3, 1 ;  /* 0x3f80000014157423 */ /* 0x001fc80000000003 */
[----:B------:R-:W-:-:S04]  /*2f60*/  FFMA R21, R20, R21, R20 ;  /* 0x0000001514157223 */ /* 0x000fc80000000014 */
[----:B------:R-:W-:-:S04]  /*2f70*/  FFMA R20, R0, R21, RZ ;  /* 0x0000001500147223 */ /* 0x000fc800000000ff */
[----:B------:R-:W-:-:S04]  /*2f80*/  FFMA R22, R3, R20, R0 ;  /* 0x0000001403167223 */ /* 0x000fc80000000000 */
[----:B------:R-:W-:-:S04]  /*2f90*/  FFMA R22, R21, R22, R20 ;  /* 0x0000001615167223 */ /* 0x000fc80000000014 */
[----:B------:R-:W-:-:S04]  /*2fa0*/  FFMA R3, R3, R22, R0 ;  /* 0x0000001603037223 */ /* 0x000fc80000000000 */
[----:B------:R-:W-:-:S05]  /*2fb0*/  FFMA R0, R21, R3, R22 ;  /* 0x0000000315007223 */ /* 0x000fca0000000016 */
[----:B------:R-:W-:-:S04]  /*2fc0*/  SHF.R.U32.HI R17, RZ, 0x17, R0 ;  /* 0x00000017ff117819 */ /* 0x000fc80000011600 */
[----:B------:R-:W-:-:S05]  /*2fd0*/  LOP3.LUT R18, R17, 0xff, RZ, 0xc0, !PT ;  /* 0x000000ff11127812 */ /* 0x000fca00078ec0ff */
[----:B------:R-:W-:-:S04]  /*2fe0*/  IMAD.IADD R17, R18, 0x1, R19 ;  /* 0x0000000112117824 */ /* 0x000fc800078e0213 */
[----:B------:R-:W-:-:S05]  /*2ff0*/  VIADD R18, R17, 0xffffffff ;  /* 0xffffffff11127836 */ /* 0x000fca0000000000 */
[----:B------:R-:W-:-:S13]  /*3000*/  ISETP.GE.U32.AND P0, PT, R18, 0xfe, PT ;  /* 0x000000fe1200780c */ /* 0x000fda0003f06070 */
[----:B------:R-:W-:Y:S05]  /*3010*/  @!P0 BRA `(.L_x_59) ;  /* 0x0000000000808947 */ /* 0x000fea0003800000 */
[----:B------:R-:W-:-:S13]  /*3020*/  ISETP.GT.AND P0, PT, R17, 0xfe, PT ;  /* 0x000000fe1100780c */ /* 0x000fda0003f04270 */
[----:B------:R-:W-:Y:S05]  /*3030*/  @P0 BRA `(.L_x_60) ;  /* 0x00000000006c0947 */ /* 0x000fea0003800000 */
[----:B------:R-:W-:-:S13]  /*3040*/  ISETP.GE.AND P0, PT, R17, 0x1, PT ;  /* 0x000000011100780c */ /* 0x000fda0003f06270 */
[----:B------:R-:W-:Y:S05]  /*3050*/  @P0 BRA `(.L_x_61) ;  /* 0x0000000000740947 */ /* 0x000fea0003800000 */
[----:B------:R-:W-:Y:S02]  /*3060*/  ISETP.GE.AND P0, PT, R17, -0x18, PT ;  /* 0xffffffe81100780c */ /* 0x000fe40003f06270 */
[----:B------:R-:W-:-:S11]  /*3070*/  LOP3.LUT R0, R0, 0x80000000, RZ, 0xc0, !PT ;  /* 0x8000000000007812 */ /* 0x000fd600078ec0ff */
[----:B------:R-:W-:Y:S05]  /*3080*/  @!P0 BRA `(.L_x_61) ;  /* 0x0000000000688947 */ /* 0x000fea0003800000 */
[CCC-:B------:R-:W-:Y:S01]  /*3090*/  FFMA.RZ R18, R21.reuse, R3.reuse, R22.reuse ;  /* 0x0000000315127223 */ /* 0x1c0fe2000000c016 */
[CCC-:B------:R-:W-:Y:S01]  /*30a0*/  FFMA.RP R19, R21.reuse, R3.reuse, R22.reuse ;  /* 0x0000000315137223 */ /* 0x1c0fe20000008016 */
[----:B------:R-:W-:Y:S01]  /*30b0*/  FFMA.RM R22, R21, R3, R22 ;  /* 0x0000000315167223 */ /* 0x000fe20000004016 */
[C---:B------:R-:W-:Y:S02]  /*30c0*/  IADD3 R3, PT, PT, R17.reuse, 0x20, RZ ;  /* 0x0000002011037810 */ /* 0x040fe40007ffe0ff */
[----:B------:R-:W-:Y:S02]  /*30d0*/  LOP3.LUT R18, R18, 0x7fffff, RZ, 0xc0, !PT ;  /* 0x007fffff12127812 */ /* 0x000fe400078ec0ff */
[C---:B------:R-:W-:Y:S02]  /*30e0*/  ISETP.NE.AND P2, PT, R17.reuse, RZ, PT ;  /* 0x000000ff1100720c */ /* 0x040fe40003f45270 */
[----:B------:R-:W-:Y:S02]  /*30f0*/  LOP3.LUT R18, R18, 0x800000, RZ, 0xfc, !PT ;  /* 0x0080000012127812 */ /* 0x000fe400078efcff */
[----:B------:R-:W-:Y:S01]  /*3100*/  ISETP.NE.AND P1, PT, R17, RZ, PT ;  /* 0x000000ff1100720c */ /* 0x000fe20003f25270 */
[----:B------:R-:W-:Y:S01]  /*3110*/  IMAD.MOV R17, RZ, RZ, -R17 ;  /* 0x000000ffff117224 */ /* 0x000fe200078e0a11 */
[----:B------:R-:W-:-:S02]  /*3120*/  SHF.L.U32 R3, R18, R3, RZ ;  /* 0x0000000312037219 */ /* 0x000fc400000006ff */
[----:B------:R-:W-:Y:S02]  /*3130*/  FSETP.NEU.FTZ.AND P0, PT, R19, R22, PT ;  /* 0x000000161300720b */ /* 0x000fe40003f1d000 */
[----:B------:R-:W-:Y:S02]  /*3140*/  SEL R17, R17, RZ, P2 ;  /* 0x000000ff11117207 */ /* 0x000fe40001000000 */
[----:B------:R-:W-:Y:S02]  /*3150*/  ISETP.NE.AND P1, PT, R3, RZ, P1 ;  /* 0x000000ff0300720c */ /* 0x000fe40000f25270 */
[----:B------:R-:W-:Y:S02]  /*3160*/  SHF.R.U32.HI R18, RZ, R17, R18 ;  /* 0x00000011ff127219 */ /* 0x000fe40000011612 */
[----:B------:R-:W-:Y:S02]  /*3170*/  PLOP3.LUT P0, PT, P0, P1, PT, 0xf8, 0x8f ;  /* 0x00000000008f781c */ /* 0x000fe40000703f70 */
[----:B------:R-:W-:-:S02]  /*3180*/  SHF.R.U32.HI R3, RZ, 0x1, R18 ;  /* 0x00000001ff037819 */ /* 0x000fc40000011612 */
[----:B------:R-:W-:-:S04]  /*3190*/  SEL R20, RZ, 0x1, !P0 ;  /* 0x00000001ff147807 */ /* 0x000fc80004000000 */
[----:B------:R-:W-:-:S04]  /*31a0*/  LOP3.LUT R17, R20, 0x1, R3, 0xf8, !PT ;  /* 0x0000000114117812 */ /* 0x000fc800078ef803 */
[----:B------:R-:W-:-:S05]  /*31b0*/  LOP3.LUT R18, R17, R18, RZ, 0xc0, !PT ;  /* 0x0000001211127212 */ /* 0x000fca00078ec0ff */
[----:B------:R-:W-:-:S05]  /*31c0*/  IMAD.IADD R3, R3, 0x1, R18 ;  /* 0x0000000103037824 */ /* 0x000fca00078e0212 */
[----:B------:R-:W-:Y:S01]  /*31d0*/  LOP3.LUT R0, R3, R0, RZ, 0xfc, !PT ;  /* 0x0000000003007212 */ /* 0x000fe200078efcff */
[----:B------:R-:W-:Y:S06]  /*31e0*/  BRA `(.L_x_61) ;  /* 0x0000000000107947 */ /* 0x000fec0003800000 */
.L_x_60:
[----:B------:R-:W-:-:S04]  /*31f0*/  LOP3.LUT R0, R0, 0x80000000, RZ, 0xc0, !PT ;  /* 0x8000000000007812 */ /* 0x000fc800078ec0ff */
[----:B------:R-:W-:Y:S01]  /*3200*/  LOP3.LUT R0, R0, 0x7f800000, RZ, 0xfc, !PT ;  /* 0x7f80000000007812 */ /* 0x000fe200078efcff */
[----:B------:R-:W-:Y:S06]  /*3210*/  BRA `(.L_x_61) ;  /* 0x0000000000047947 */ /* 0x000fec0003800000 */
.L_x_59:
[----:B------:R-:W-:-:S07]  /*3220*/  LEA R0, R19, R0, 0x17 ;  /* 0x0000000013007211 */ /* 0x000fce00078eb8ff */
.L_x_61:
[----:B------:R-:W-:Y:S05]  /*3230*/  BSYNC.RECONVERGENT B4 ;  /* 0x0000000000047941 */ /* 0x000fea0003800200 */
.L_x_58:
[----:B------:R-:W-:Y:S05]  /*3240*/  BRA `(.L_x_62) ;  /* 0x0000000000207947 */ /* 0x000fea0003800000 */
.L_x_57:
[----:B------:R-:W-:-:S04]  /*3250*/  LOP3.LUT R0, R3, 0x80000000, R0, 0x48, !PT ;  /* 0x8000000003007812 */ /* 0x000fc800078e4800 */
[----:B------:R-:W-:Y:S01]  /*3260*/  LOP3.LUT R0, R0, 0x7f800000, RZ, 0xfc, !PT ;  /* 0x7f80000000007812 */ /* 0x000fe200078efcff */
[----:B------:R-:W-:Y:S06]  /*3270*/  BRA `(.L_x_62) ;  /* 0x0000000000147947 */ /* 0x000fec0003800000 */
.L_x_56:
[----:B------:R-:W-:Y:S01]  /*3280*/  LOP3.LUT R0, R3, 0x80000000, R0, 0x48, !PT ;  /* 0x8000000003007812 */ /* 0x000fe200078e4800 */
[----:B------:R-:W-:Y:S06]  /*3290*/  BRA `(.L_x_62) ;  /* 0x00000000000c7947 */ /* 0x000fec0003800000 */
.L_x_55:
[----:B------:R-:W0:Y:S01]  /*32a0*/  MUFU.RSQ R0, -QNAN ;  /* 0xffc0000000007908 */ /* 0x000e220000001400 */
[----:B------:R-:W-:Y:S05]  /*32b0*/  BRA `(.L_x_62) ;  /* 0x0000000000047947 */ /* 0x000fea0003800000 */
.L_x_54:
[----:B------:R-:W-:-:S07]  /*32c0*/  FADD.FTZ R0, R0, R3 ;  /* 0x0000000300007221 */ /* 0x000fce0000010000 */
.L_x_62:
[----:B------:R-:W-:Y:S05]  /*32d0*/  BSYNC.RECONVERGENT B3 ;  /* 0x0000000000037941 */ /* 0x000fea0003800200 */
.L_x_52:
[----:B------:R-:W-:-:S04]  /*32e0*/  IMAD.MOV.U32 R3, RZ, RZ, 0x0 ;  /* 0x00000000ff037424 */ /* 0x000fc800078e00ff */
[----:B0-----:R-:W-:Y:S05]  /*32f0*/  RET.REL.NODEC R2 `(volume_adjusted_ma_multi_series_one_param_time_major_f32) ;  /* 0xffffffcc02407950 */ /* 0x001fea0003c3ffff */
.L_x_63:
[----:B------:R-:W-:-:S00]  /*3300*/  BRA `(.L_x_63) ;  /* 0xfffffffc00fc7947 */ /* 0x000fc0000383ffff */
[----:B------:R-:W-:-:S00]  /*3310*/  NOP ;  /* 0x0000000000007918 */ /* 0x000fc00000000000 */
        /* <DEDUP_REMOVED lines=14> */
.L_x_105:


//--------------------- .text.volume_adjusted_ma_batch_f32 --------------------------
	.section	.text.volume_adjusted_ma_batch_f32,"ax",@progbits
	.align	128
        .global         volume_adjusted_ma_batch_f32
        .type           volume_adjusted_ma_batch_f32,@function
        .size           volume_adjusted_ma_batch_f32,(.L_x_107 - volume_adjusted_ma_batch_f32)
        .other          volume_adjusted_ma_batch_f32,@"STO_CUDA_ENTRY STV_DEFAULT"
volume_adjusted_ma_batch_f32:
.text.volume_adjusted_ma_batch_f32:
[----:B------:R-:W-:Y:S01]  /*0000*/  LDC R1, c[0x0][0x37c] ;  /* 0x0000df00ff017b82 */ /* 0x000fe20000000800 */
[----:B------:R-:W0:Y:S01]  /*0010*/  S2R R2, SR_CTAID.Y ;  /* 0x0000000000027919 */ /* 0x000e220000002600 */
[----:B------:R-:W0:Y:S02]  /*0020*/  LDCU UR4, c[0x0][0x3c4] ;  /* 0x00007880ff0477ac */ /* 0x000e240008000800 */
[----:B0-----:R-:W-:-:S13]  /*0030*/  ISETP.GE.AND P0, PT, R2, UR4, PT ;  /* 0x0000000402007c0c */ /* 0x001fda000bf06270 */
[----:B------:R-:W-:Y:S05]  /*0040*/  @P0 EXIT ;  /* 0x000000000000094d */ /* 0x000fea0003800000 */
[----:B------:R-:W0:Y:S01]  /*0050*/  LDC.64 R4, c[0x0][0x3a0] ;  /* 0x0000e800ff047b82 */ /* 0x000e220000000a00 */
[----:B------:R-:W1:Y:S07]  /*0060*/  LDCU.64 UR6, c[0x0][0x358] ;  /* 0x00006b00ff0677ac */ /* 0x000e6e0008000a00 */
[----:B------:R-:W2:Y:S01]  /*0070*/  LDC R0, c[0x0][0x3c0] ;  /* 0x0000f000ff007b82 */ /* 0x000ea20000000800 */
[----:B0-----:R-:W-:-:S05]  /*0080*/  IMAD.WIDE.U32 R4, R2, 0x4, R4 ;  /* 0x0000000402047825 */ /* 0x001fca00078e0004 */
[----:B-1----:R-:W2:Y:S02]  /*0090*/  LDG.E.CONSTANT R3, desc[UR6][R4.64] ;  /* 0x0000000604037981 */ /* 0x002ea4000c1e9900 */
[----:B--2---:R-:W-:-:S04]  /*00a0*/  ISETP.GT.AND P0, PT, R3, R0, PT ;  /* 0x000000000300720c */ /* 0x004fc80003f04270 */
[----:B------:R-:W-:-:S13]  /*00b0*/  ISETP.LT.OR P0, PT, R3, 0x1, P0 ;  /* 0x000000010300780c */ /* 0x000fda0000701670 */
[----:B------:R-:W-:Y:S05]  /*00c0*/  @P0 EXIT ;  /* 0x000000000000094d */ /* 0x000fea0003800000 */
[----:B------:R-:W0:Y:S01]  /*00d0*/  S2R R6, SR_CTAID.X ;  /* 0x0000000000067919 */ /* 0x000e220000002500 */
[----:B------:R-:W0:Y:S01]  /*00e0*/  LDCU UR4, c[0x0][0x360] ;  /* 0x00006c00ff0477ac */ /* 0x000e220008000800 */
[----:B------:R-:W0:Y:S01]  /*00f0*/  S2R R5, SR_TID.X ;  /* 0x0000000000057919 */ /* 0x000e220000002100 */
[----:B------:R-:W1:Y:S02]  /*0100*/  LDCU.64 UR8, c[0x0][0x3b8] ;  /* 0x00007700ff0877ac */ /* 0x000e640008000a00 */
[----:B-1----:R-:W-:-:S05]  /*0110*/  IADD3 R14, P1, PT, R2, UR8, RZ ;  /* 0x00000008020e7c10 */ /* 0x002fca000ff3e0ff */
[----:B------:R-:W-:Y:S02]  /*0120*/  IMAD.X R15, RZ, RZ, UR9, P1 ;  /* 0x00000009ff0f7e24 */ /* 0x000fe400088e06ff */
[----:B0-----:R-:W-:-:S05]  /*0130*/  IMAD R6, R6, UR4, R5 ;  /* 0x0000000406067c24 */ /* 0x001fca000f8e0205 */
[----:B------:R-:W-:-:S13]  /*0140*/  ISETP.GE.AND P0, PT, R6, R0, PT ;  /* 0x000000000600720c */ /* 0x000fda0003f06270 */
[----:B------:R-:W-:Y:S05]  /*0150*/  @P0 EXIT ;  /* 0x000000000000094d */ /* 0x000fea0003800000 */
[----:B------:R-:W0:Y:S01]  /*0160*/  LDC.64 R10, c[0x0][0x3a8] ;  /* 0x0000ea00ff0a7b82 */ /* 0x000e220000000a00 */
[----:B------:R1:W5:Y:S07]  /*0170*/  LDG.E.U8.CONSTANT R4, desc[UR6][R14.64] ;  /* 0x000000060e047981 */ /* 0x00036e000c1e9100 */
[----:B------:R-:W2:Y:S08]  /*0180*/  LDC.64 R12, c[0x0][0x3b0] ;  /* 0x0000ec00ff0c7b82 */ /* 0x000eb00000000a00 */
[----:B------:R-:W3:Y:S01]  /*0190*/  LDC R0, c[0x0][0x3c8] ;  /* 0x0000f200ff007b82 */ /* 0x000ee20000000800 */
[----:B0-----:R-:W-:-:S05]  /*01a0*/  IMAD.WIDE.U32 R10, R2, 0x4, R10 ;  /* 0x00000004020a7825 */ /* 0x001fca00078e000a */
[----:B------:R-:W4:Y:S01]  /*01b0*/  LDG.E.CONSTANT R8, desc[UR6][R10.64] ;  /* 0x000000060a087981 */ /* 0x000f22000c1e9900 */
[----:B--2---:R-:W-:-:S05]  /*01c0*/  IMAD.WIDE.U32 R12, R2, 0x4, R12 ;  /* 0x00000004020c7825 */ /* 0x004fca00078e000c */
[----:B------:R1:W5:Y:S01]  /*01d0*/  LDG.E.CONSTANT R5, desc[UR6][R12.64] ;  /* 0x000000060c057981 */ /* 0x000362000c1e9900 */
[----:B------:R-:W0:Y:S01]  /*01e0*/  LDCU UR5, c[0x0][0x370] ;  /* 0x00006e00ff0577ac */ /* 0x000e220008000800 */
[----:B------:R-:W-:Y:S02]  /*01f0*/  I2FP.F32.U32 R7, R3 ;  /* 0x0000000300077245 */ /* 0x000fe40000201000 */
[----:B---3--:R-:W-:Y:S01]  /*0200*/  IADD3 R31, PT, PT, R3, -0x1, R0 ;  /* 0xffffffff031f7810 */ /* 0x008fe20007ffe000 */
[----:B0-----:R-:W-:Y:S01]  /*0210*/  UIMAD UR4, UR4, UR5, URZ ;  /* 0x00000005040472a4 */ /* 0x001fe2000f8e02ff */
[----:B-1--4-:R-:W0:Y:S11]  /*0220*/  F2F.F64.F32 R8, R8 ;  /* 0x0000000800087310 */ /* 0x012e360000201800 */
.L_x_86:
[----:B------:R-:W-:Y:S01]  /*0230*/  ISETP.GE.AND P0, PT, R6, R31, PT ;  /* 0x0000001f0600720c */ /* 0x000fe20003f06270 */
[----:B------:R-:W-:Y:S01]  /*0240*/  BSSY.RECONVERGENT B0, `(.L_x_64) ;  /* 0x00000db000007945 */ /* 0x000fe20003800200 */
[----:B--2---:R-:W-:-:S11]  /*0250*/  IMAD.MOV.U32 R30, RZ, RZ, 0x7fc00000 ;  /* 0x7fc00000ff1e7424 */ /* 0x004fd600078e00ff */
[----:B-1-34-:R-:W-:Y:S05]  /*0260*/  @!P0 BRA `(.L_x_65) ;  /* 0x0000000c00608947 */ /* 0x01afea0003800000 */
[----:B-----5:R-:W-:-:S13]  /*0270*/  ISETP.NE.AND P0, PT, R5, RZ, PT ;  /* 0x000000ff0500720c */ /* 0x020fda0003f05270 */
[----:B------:R-:W-:Y:S05]  /*0280*/  @P0 BRA `(.L_x_66) ;  /* 0x00000000007c0947 */ /* 0x000fea0003800000 */
[----:B------:R-:W1:Y:S02]  /*0290*/  LDC.64 R10, c[0x0][0x390] ;  /* 0x0000e400ff0a7b82 */ /* 0x000e640000000a00 */
[----:B-1----:R-:W-:-:S05]  /*02a0*/  IMAD.WIDE R10, R6, 0x4, R10 ;  /* 0x00000004060a7825 */ /* 0x002fca00078e020a */
[----:B------:R-:W2:Y:S01]  /*02b0*/  LDG.E.CONSTANT R0, desc[UR6][R10.64] ;  /* 0x000000060a007981 */ /* 0x000ea2000c1e9900 */
[----:B------:R-:W-:Y:S01]  /*02c0*/  VIADD R12, R6, 0x1 ;  /* 0x00000001060c7836 */ /* 0x000fe20000000000 */
[----:B------:R-:W-:Y:S01]  /*02d0*/  BSSY.RECONVERGENT B1, `(.L_x_67) ;  /* 0x0000019000017945 */ /* 0x000fe20003800200 */
[----:B------:R-:W-:-:S04]  /*02e0*/  IMAD.MOV.U32 R14, RZ, RZ, 0x1 ;  /* 0x00000001ff0e7424 */ /* 0x000fc800078e00ff */
[----:B------:R-:W1:Y:S08]  /*02f0*/  I2F.F64 R12, R12 ;  /* 0x0000000c000c7312 */ /* 0x000e700000201c00 */
[----:B-1----:R-:W1:Y:S02]  /*0300*/  MUFU.RCP64H R15, R13 ;  /* 0x0000000d000f7308 */ /* 0x002e640000001800 */
[----:B-1----:R-:W-:-:S08]  /*0310*/  DFMA R16, -R12, R14, 1 ;  /* 0x3ff000000c10742b */ /* 0x002fd0000000010e */
[----:B------:R-:W-:-:S08]  /*0320*/  DFMA R16, R16, R16, R16 ;  /* 0x000000101010722b */ /* 0x000fd00000000010 */
[----:B------:R-:W-:-:S08]  /*0330*/  DFMA R16, R14, R16, R14 ;  /* 0x000000100e10722b */ /* 0x000fd0000000000e */
[----:B------:R-:W-:-:S08]  /*0340*/  DFMA R18, -R12, R16, 1 ;  /* 0x3ff000000c12742b */ /* 0x000fd00000000110 */
[----:B------:R-:W-:Y:S01]  /*0350*/  DFMA R18, R16, R18, R16 ;  /* 0x000000121012722b */ /* 0x000fe20000000010 */
[----:B--2---:R-:W1:Y:S07]  /*0360*/  F2F.F64.F32 R14, R0 ;  /* 0x00000000000e7310 */ /* 0x004e6e0000201800 */
[----:B-1----:R-:W-:Y:S01]  /*0370*/  DMUL R10, R14, R18 ;  /* 0x000000120e0a7228 */ /* 0x002fe20000000000 */
[----:B------:R-:W-:-:S07]  /*0380*/  FSETP.GEU.AND P1, PT, |R15|, 6.5827683646048100446e-37, PT ;  /* 0x036000000f00780b */ /* 0x000fce0003f2e200 */
[----:B------:R-:W-:-:S08]  /*0390*/  DFMA R16, -R12, R10, R14 ;  /* 0x0000000a0c10722b */ /* 0x000fd0000000010e */
[----:B------:R-:W-:-:S10]  /*03a0*/  DFMA R10, R18, R16, R10 ;  /* 0x00000010120a722b */ /* 0x000fd4000000000a */
[----:B------:R-:W-:-:S05]  /*03b0*/  FFMA R16, RZ, R13, R11 ;  /* 0x0000000dff107223 */ /* 0x000fca000000000b */
[----:B------:R-:W-:-:S13]  /*03c0*/  FSETP.GT.AND P0, PT, |R16|, 1.469367938527859385e-39, PT ;  /* 0x001000001000780b */ /* 0x000fda0003f04200 */
[----:B------:R-:W-:Y:S05]  /*03d0*/  @P0 BRA P1, `(.L_x_68) ;  /* 0x0000000000200947 */ /* 0x000fea0000800000 */
[----:B------:R-:W-:Y:S01]  /*03e0*/  IMAD.MOV.U32 R16, RZ, RZ, R14 ;  /* 0x000000ffff107224 */ /* 0x000fe200078e000e */
[----:B------:R-:W-:Y:S01]  /*03f0*/  MOV R0, 0x440 ;  /* 0x0000044000007802 */ /* 0x000fe20000000f00 */
[----:B------:R-:W-:Y:S02]  /*0400*/  IMAD.MOV.U32 R17, RZ, RZ, R15 ;  /* 0x000000ffff117224 */ /* 0x000fe400078e000f */
[----:B------:R-:W-:Y:S02]  /*0410*/  IMAD.MOV.U32 R20, RZ, RZ, R12 ;  /* 0x000000ffff147224 */ /* 0x000fe400078e000c */
[----:B------:R-:W-:-:S07]  /*0420*/  IMAD.MOV.U32 R21, RZ, RZ, R13 ;  /* 0x000000ffff157224 */ /* 0x000fce00078e000d */
[----:B0-----:R-:W-:Y:S05]  /*0430*/  CALL.REL.NOINC `($__internal_2_$__cuda_sm20_div_rn_f64_full) ;  /* 0x0000000c00147944 */ /* 0x001fea0003c00000 */
[----:B------:R-:W-:Y:S02]  /*0440*/  IMAD.MOV.U32 R10, RZ, RZ, R24 ;  /* 0x000000ffff0a7224 */ /* 0x000fe400078e0018 */
[----:B------:R-:W-:-:S07]  /*0450*/  IMAD.MOV.U32 R11, RZ, RZ, R25 ;  /* 0x000000ffff0b7224 */ /* 0x000fce00078e0019 */
.L_x_68:
[----:B------:R-:W-:Y:S05]  /*0460*/  BSYNC.RECONVERGENT B1 ;  /* 0x0000000000017941 */ /* 0x000fea0003800200 */
.L_x_67:
[----:B------:R-:W-:Y:S05]  /*0470*/  BRA `(.L_x_69) ;  /* 0x0000000000987947 */ /* 0x000fea0003800000 */
.L_x_66:
[----:B------:R-:W-:-:S05]  /*0480*/  VIADD R0, R6, 0x1 ;  /* 0x0000000106007836 */ /* 0x000fca0000000000 */
[----:B------:R-:W-:-:S13]  /*0490*/  ISETP.GE.AND P0, PT, R0, R5, PT ;  /* 0x000000050000720c */ /* 0x000fda0003f06270 */
[----:B------:R-:W-:Y:S05]  /*04a0*/  @!P0 BRA `(.L_x_65) ;  /* 0x0000000800d08947 */ /* 0x000fea0003800000 */
[----:B------:R-:W1:Y:S01]  /*04b0*/  LDC.64 R10, c[0x0][0x390] ;  /* 0x0000e400ff0a7b82 */ /* 0x000e620000000a00 */
[----:B------:R-:W-:-:S05]  /*04c0*/  IMAD.IADD R13, R0, 0x1, -R5 ;  /* 0x00000001000d7824 */ /* 0x000fca00078e0a05 */
[----:B------:R-:W-:-:S13]  /*04d0*/  ISETP.GT.AND P0, PT, R13, RZ, PT ;  /* 0x000000ff0d00720c */ /* 0x000fda0003f04270 */
[----:B------:R-:W-:Y:S02]  /*04e0*/  @P0 VIADD R13, R13, 0xffffffff ;  /* 0xffffffff0d0d0836 */ /* 0x000fe40000000000 */
[----:B-1----:R-:W-:-:S04]  /*04f0*/  IMAD.WIDE R20, R6, 0x4, R10 ;  /* 0x0000000406147825 */ /* 0x002fc800078e020a */
[----:B------:R-:W-:Y:S01]  /*0500*/  @P0 IMAD.WIDE.U32 R10, R13, 0x4, R10 ;  /* 0x000000040d0a0825 */ /* 0x000fe200078e000a */
[----:B------:R-:W2:Y:S05]  /*0510*/  LDG.E.CONSTANT R0, desc[UR6][R20.64] ;  /* 0x0000000614007981 */ /* 0x000eaa000c1e9900 */
[----:B------:R-:W2:Y:S01]  /*0520*/  @P0 LDG.E.CONSTANT R11, desc[UR6][R10.64] ;  /* 0x000000060a0b0981 */ /* 0x000ea2000c1e9900 */
[----:B------:R-:W1:Y:S01]  /*0530*/  I2F.F64 R12, R5 ;  /* 0x00000005000c7312 */ /* 0x000e620000201c00 */
[----:B------:R-:W-:Y:S01]  /*0540*/  IMAD.MOV.U32 R14, RZ, RZ, 0x1 ;  /* 0x00000001ff0e7424 */ /* 0x000fe200078e00ff */
[----:B------:R-:W-:Y:S06]  /*0550*/  BSSY.RECONVERGENT B1, `(.L_x_69) ;  /* 0x0000018000017945 */ /* 0x000fec0003800200 */
[----:B-1----:R-:W1:Y:S02]  /*0560*/  MUFU.RCP64H R15, R13 ;  /* 0x0000000d000f7308 */ /* 0x002e640000001800 */
[----:B-1----:R-:W-:-:S08]  /*0570*/  DFMA R16, -R12, R14, 1 ;  /* 0x3ff000000c10742b */ /* 0x002fd0000000010e */
[----:B------:R-:W-:-:S08]  /*0580*/  DFMA R16, R16, R16, R16 ;  /* 0x000000101010722b */ /* 0x000fd00000000010 */
[----:B------:R-:W-:-:S08]  /*0590*/  DFMA R16, R14, R16, R14 ;  /* 0x000000100e10722b */ /* 0x000fd0000000000e */
[----:B------:R-:W-:-:S08]  /*05a0*/  DFMA R18, -R12, R16, 1 ;  /* 0x3ff000000c12742b */ /* 0x000fd00000000110 */
[----:B------:R-:W-:Y:S01]  /*05b0*/  DFMA R18, R16, R18, R16 ;  /* 0x000000121012722b */ /* 0x000fe20000000010 */
[----:B--2---:R-:W-:-:S04]  /*05c0*/  @P0 FADD R0, R0, -R11 ;  /* 0x8000000b00000221 */ /* 0x004fc80000000000 */
[----:B------:R-:W1:Y:S03]  /*05d0*/  F2F.F64.F32 R14, R0 ;  /* 0x00000000000e7310 */ /* 0x000e660000201800 */
        /* <DEDUP_REMOVED lines=13> */
[----:B------:R-:W-:Y:S01]  /*06b0*/  MOV R10, R24 ;  /* 0x00000018000a7202 */ /* 0x000fe20000000f00 */
[----:B------:R-:W-:-:S07]  /*06c0*/  IMAD.MOV.U32 R11, RZ, RZ, R25 ;  /* 0x000000ffff0b7224 */ /* 0x000fce00078e0019 */
.L_x_70:
[----:B------:R-:W-:Y:S05]  /*06d0*/  BSYNC.RECONVERGENT B1 ;  /* 0x0000000000017941 */ /* 0x000fea0003800200 */
.L_x_69:
[----:B0-----:R-:W-:Y:S01]  /*06e0*/  DMUL R10, R8, R10 ;  /* 0x0000000a080a7228 */ /* 0x001fe20000000000 */
[----:B------:R-:W-:Y:S01]  /*06f0*/  ISETP.NE.AND P0, PT, R4, RZ, PT ;  /* 0x000000ff0400720c */ /* 0x000fe20003f05270 */
[----:B------:R-:W-:Y:S01]  /*0700*/  BSSY.RECONVERGENT B1, `(.L_x_71) ;  /* 0x0000075000017945 */ /* 0x000fe20003800200 */
[----:B------:R-:W-:Y:S02]  /*0710*/  IMAD.MOV.U32 R14, RZ, RZ, RZ ;  /* 0x000000ffff0e7224 */ /* 0x000fe400078e00ff */
[----:B------:R-:W-:Y:S01]  /*0720*/  IMAD.MOV.U32 R16, RZ, RZ, RZ ;  /* 0x000000ffff107224 */ /* 0x000fe200078e00ff */
[----:B------:R0:W1:Y:S08]  /*0730*/  F2F.F32.F64 R15, R10 ;  /* 0x0000000a000f7310 */ /* 0x0000700000301000 */
[----:B------:R-:W-:Y:S05]  /*0740*/  @P0 BRA `(.L_x_72) ;  /* 0x0000000000f80947 */ /* 0x000fea0003800000 */
[----:B------:R-:W-:Y:S01]  /*0750*/  VIADDMNMX R0, R6, 0x1, R3, PT ;  /* 0x0000000106007846 */ /* 0x000fe20003800103 */
[----:B------:R-:W-:-:S03]  /*0760*/  IMAD.MOV.U32 R33, RZ, RZ, RZ ;  /* 0x000000ffff217224 */ /* 0x000fc600078e00ff */
[----:B------:R-:W-:-:S13]  /*0770*/  ISETP.GE.AND P0, PT, R0, 0x1, PT ;  /* 0x000000010000780c */ /* 0x000fda0003f06270 */
[----:B------:R-:W-:Y:S05]  /*0780*/  @!P0 BRA `(.L_x_73) ;  /* 0x0000000400b08947 */ /* 0x000fea0003800000 */
[----:B------:R-:W-:Y:S01]  /*0790*/  BSSY.RECONVERGENT B2, `(.L_x_74) ;  /* 0x0000036000027945 */ /* 0x000fe20003800200 */
[----:B------:R-:W-:Y:S01]  /*07a0*/  IMAD.MOV.U32 R0, RZ, RZ, 0x1 ;  /* 0x00000001ff007424 */ /* 0x000fe200078e00ff */
[----:B------:R-:W-:Y:S01]  /*07b0*/  CS2R R12, SRZ ;  /* 0x00000000000c7805 */ /* 0x000fe2000001ff00 */
[----:B------:R-:W-:Y:S01]  /*07c0*/  IMAD.MOV.U32 R32, RZ, RZ, R6 ;  /* 0x000000ffff207224 */ /* 0x000fe200078e0006 */
[----:B-1----:R-:W-:-:S07]  /*07d0*/  CS2R R14, SRZ ;  /* 0x00000000000e7805 */ /* 0x002fce000001ff00 */
.L_x_79:
[----:B------:R-:W1:Y:S02]  /*07e0*/  LDC.64 R16, c[0x0][0x388] ;  /* 0x0000e200ff107b82 */ /* 0x000e640000000a00 */
[----:B-1----:R-:W-:-:S05]  /*07f0*/  IMAD.WIDE R16, R32, 0x4, R16 ;  /* 0x0000000420107825 */ /* 0x002fca00078e0210 */
[----:B------:R-:W2:Y:S01]  /*0800*/  LDG.E.CONSTANT R24, desc[UR6][R16.64] ;  /* 0x0000000610187981 */ /* 0x000ea2000c1e9900 */
[----:B------:R-:W-:Y:S01]  /*0810*/  BSSY.RECONVERGENT B3, `(.L_x_75) ;  /* 0x0000026000037945 */ /* 0x000fe20003800200 */
[----:B------:R-:W-:Y:S01]  /*0820*/  IMAD.MOV.U32 R33, RZ, RZ, R0 ;  /* 0x000000ffff217224 */ /* 0x000fe200078e0000 */
[----:B--2---:R-:W-:-:S13]  /*0830*/  FSETP.NE.AND P0, PT, |R24|, +INF , PT ;  /* 0x7f8000001800780b */ /* 0x004fda0003f05200 */
[----:B------:R-:W-:Y:S05]  /*0840*/  @!P0 BRA `(.L_x_76) ;  /* 0x0000000000888947 */ /* 0x000fea0003800000 */
[----:B------:R-:W1:Y:S01]  /*0850*/  MUFU.RCP64H R17, R11 ;  /* 0x0000000b00117308 */ /* 0x000e620000001800 */
[----:B------:R-:W-:Y:S01]  /*0860*/  IMAD.MOV.U32 R16, RZ, RZ, 0x1 ;  /* 0x00000001ff107424 */ /* 0x000fe200078e00ff */
[----:B------:R-:W-:Y:S05]  /*0870*/  BSSY.RECONVERGENT B4, `(.L_x_77) ;  /* 0x0000016000047945 */ /* 0x000fea0003800200 */
[----:B-1----:R-:W-:-:S08]  /*0880*/  DFMA R18, -R10, R16, 1 ;  /* 0x3ff000000a12742b */ /* 0x002fd00000000110 */
[----:B------:R-:W-:-:S08]  /*0890*/  DFMA R18, R18, R18, R18 ;  /* 0x000000121212722b */ /* 0x000fd00000000012 */
[----:B------:R-:W-:Y:S02]  /*08a0*/  DFMA R16, R16, R18, R16 ;  /* 0x000000121010722b */ /* 0x000fe40000000010 */
[----:B------:R-:W1:Y:S06]  /*08b0*/  F2F.F64.F32 R18, R24 ;  /* 0x0000001800127310 */ /* 0x000e6c0000201800 */
[----:B------:R-:W-:-:S08]  /*08c0*/  DFMA R20, -R10, R16, 1 ;  /* 0x3ff000000a14742b */ /* 0x000fd00000000110 */
[----:B------:R-:W-:Y:S01]  /*08d0*/  DFMA R16, R16, R20, R16 ;  /* 0x000000141010722b */ /* 0x000fe20000000010 */
[----:B-1----:R-:W-:-:S07]  /*08e0*/  FSETP.GEU.AND P1, PT, |R19|, 6.5827683646048100446e-37, PT ;  /* 0x036000001300780b */ /* 0x002fce0003f2e200 */
[----:B------:R-:W-:-:S08]  /*08f0*/  DMUL R20, R18, R16 ;  /* 0x0000001012147228 */ /* 0x000fd00000000000 */
        /* <DEDUP_REMOVED lines=13> */
.L_x_78:
[----:B------:R-:W-:Y:S05]  /*09d0*/  BSYNC.RECONVERGENT B4 ;  /* 0x0000000000047941 */ /* 0x000fea0003800200 */
.L_x_77:
[----:B------:R-:W-:-:S14]  /*09e0*/  DSETP.NE.AND P0, PT, |R16|, +INF , PT ;  /* 0x7ff000001000742a */ /* 0x000fdc0003f05200 */
[----:B------:R-:W-:Y:S05]  /*09f0*/  @!P0 BRA `(.L_x_76) ;  /* 0x00000000001c8947 */ /* 0x000fea0003800000 */
[----:B------:R-:W1:Y:S02]  /*0a00*/  LDC.64 R18, c[0x0][0x380] ;  /* 0x0000e000ff127b82 */ /* 0x000e640000000a00 */
[----:B-1----:R-:W-:-:S06]  /*0a10*/  IMAD.WIDE R18, R32, 0x4, R18 ;  /* 0x0000000420127825 */ /* 0x002fcc00078e0212 */
[----:B------:R-:W2:Y:S01]  /*0a20*/  LDG.E.CONSTANT R18, desc[UR6][R18.64] ;  /* 0x0000000612127981 */ /* 0x000ea2000c1e9900 */
[----:B------:R-:W-:Y:S01]  /*0a30*/  DADD R12, R12, R16 ;  /* 0x000000000c0c7229 */ /* 0x000fe20000000010 */
[----:B--2---:R-:W-:-:S13]  /*0a40*/  FSETP.NE.AND P0, PT, |R18|, +INF , PT ;  /* 0x7f8000001200780b */ /* 0x004fda0003f05200 */
[----:B------:R-:W1:Y:S02]  /*0a50*/  @P0 F2F.F64.F32 R20, R18 ;  /* 0x0000001200140310 */ /* 0x000e640000201800 */
[----:B-1----:R-:W-:-:S11]  /*0a60*/  @P0 DFMA R14, R20, R16, R14 ;  /* 0x00000010140e022b */ /* 0x002fd6000000000e */
.L_x_76:
[----:B------:R-:W-:Y:S05]  /*0a70*/  BSYNC.RECONVERGENT B3 ;  /* 0x0000000000037941 */ /* 0x000fea0003800200 */
.L_x_75:
[C---:B------:R-:W-:Y:S01]  /*0a80*/  IADD3 R17, PT, PT, R33.reuse, -0x1, RZ ;  /* 0xffffffff21117810 */ /* 0x040fe20007ffe0ff */
[C---:B------:R-:W-:Y:S01]  /*0a90*/  VIADD R0, R33.reuse, 0x1 ;  /* 0x0000000121007836 */ /* 0x040fe20000000000 */
[C---:B------:R-:W-:Y:S01]  /*0aa0*/  ISETP.NE.AND P0, PT, R32.reuse, RZ, PT ;  /* 0x000000ff2000720c */ /* 0x040fe20003f05270 */
[----:B------:R-:W-:Y:S01]  /*0ab0*/  VIADD R32, R32, 0xffffffff ;  /* 0xffffffff20207836 */ /* 0x000fe20000000000 */
[----:B------:R-:W-:Y:S02]  /*0ac0*/  ISETP.GT.AND P1, PT, R6, R17, PT ;  /* 0x000000110600720c */ /* 0x000fe40003f24270 */
[----:B------:R-:W-:-:S13]  /*0ad0*/  ISETP.LT.AND P0, PT, R33, R3, P0 ;  /* 0x000000032100720c */ /* 0x000fda0000701270 */
[----:B------:R-:W-:Y:S05]  /*0ae0*/  @P0 BRA P1, `(.L_x_79) ;  /* 0xfffffffc003c0947 */ /* 0x000fea000083ffff */
[----:B------:R-:W-:Y:S05]  /*0af0*/  BSYNC.RECONVERGENT B2 ;  /* 0x0000000000027941 */ /* 0x000fea0003800200 */
.L_x_74:
[----:B------:R2:W3:Y:S08]  /*0b00*/  F2F.F32.F64 R16, R12 ;  /* 0x0000000c00107310 */ /* 0x0004f00000301000 */
[----:B------:R2:W4:Y:S01]  /*0b10*/  F2F.F32.F64 R14, R14 ;  /* 0x0000000e000e7310 */ /* 0x0005220000301000 */
[----:B------:R-:W-:Y:S05]  /*0b20*/  BRA `(.L_x_73) ;  /* 0x0000000000c87947 */ /* 0x000fea0003800000 */
.L_x_72:
[----:B0-----:R-:W-:Y:S02]  /*0b30*/  IMAD R11, R3, 0xa, RZ ;  /* 0x0000000a030b7824 */ /* 0x001fe400078e02ff */
[----:B------:R-:W-:-:S03]  /*0b40*/  IMAD.MOV.U32 R33, RZ, RZ, RZ ;  /* 0x000000ffff217224 */ /* 0x000fc600078e00ff */
[----:B------:R-:W-:-:S04]  /*0b50*/  VIADDMNMX R10, R6, 0x1, R11, PT ;  /* 0x00000001060a7846 */ /* 0x000fc8000380010b */
[----:B------:R-:W-:-:S13]  /*0b60*/  ISETP.GE.AND P0, PT, R10, 0x1, PT ;  /* 0x000000010a00780c */ /* 0x000fda0003f06270 */
[----:B------:R-:W-:Y:S05]  /*0b70*/  @!P0 BRA `(.L_x_73) ;  /* 0x0000000000b48947 */ /* 0x000fea0003800000 */
[----:B------:R-:W0:Y:S01]  /*0b80*/  LDC.64 R12, c[0x0][0x380] ;  /* 0x0000e000ff0c7b82 */ /* 0x000e220000000a00 */
[----:B------:R-:W-:Y:S02]  /*0b90*/  IMAD.MOV.U32 R16, RZ, RZ, RZ ;  /* 0x000000ffff107224 */ /* 0x000fe400078e00ff */
[----:B------:R-:W-:Y:S02]  /*0ba0*/  IMAD.MOV.U32 R33, RZ, RZ, RZ ;  /* 0x000000ffff217224 */ /* 0x000fe400078e00ff */
[----:B------:R-:W-:Y:S02]  /*0bb0*/  IMAD.MOV.U32 R17, RZ, RZ, R6 ;  /* 0x000000ffff117224 */ /* 0x000fe400078e0006 */
[----:B------:R-:W-:-:S07]  /*0bc0*/  IMAD.MOV.U32 R14, RZ, RZ, RZ ;  /* 0x000000ffff0e7224 */ /* 0x000fce00078e00ff */
.L_x_84:
[----:B------:R-:W2:Y:S02]  /*0bd0*/  LDC.64 R20, c[0x0][0x388] ;  /* 0x0000e200ff147b82 */ /* 0x000ea40000000a00 */
[----:B--2---:R-:W-:-:S05]  /*0be0*/  IMAD.WIDE R20, R17, 0x4, R20 ;  /* 0x0000000411147825 */ /* 0x004fca00078e0214 */
[----:B------:R-:W2:Y:S01]  /*0bf0*/  LDG.E.CONSTANT R0, desc[UR6][R20.64] ;  /* 0x0000000614007981 */ /* 0x000ea2000c1e9900 */
[----:B------:R-:W-:Y:S01]  /*0c00*/  BSSY.RECONVERGENT B2, `(.L_x_80) ;  /* 0x000001d000027945 */ /* 0x000fe20003800200 */
[----:B------:R-:W-:Y:S01]  /*0c10*/  IMAD.MOV.U32 R19, RZ, RZ, RZ ;  /* 0x000000ffff137224 */ /* 0x000fe200078e00ff */
[----:B--2---:R-:W-:-:S04]  /*0c20*/  FSETP.NE.AND P0, PT, |R0|, +INF , PT ;  /* 0x7f8000000000780b */ /* 0x004fc80003f05200 */
[----:B-1----:R-:W-:-:S13]  /*0c30*/  FSETP.LEU.OR P0, PT, R15, RZ, !P0 ;  /* 0x000000ff0f00720b */ /* 0x002fda000470b400 */
[----:B------:R-:W-:Y:S05]  /*0c40*/  @P0 BRA `(.L_x_81) ;  /* 0x0000000000600947 */ /* 0x000fea0003800000 */
[----:B------:R-:W1:Y:S01]  /*0c50*/  MUFU.RCP R18, R15 ;  /* 0x0000000f00127308 */ /* 0x000e620000001000 */
[----:B------:R-:W-:Y:S07]  /*0c60*/  BSSY.RECONVERGENT B3, `(.L_x_82) ;  /* 0x000000c000037945 */ /* 0x000fee0003800200 */
[----:B------:R-:W2:Y:S01]  /*0c70*/  FCHK P0, R0, R15 ;  /* 0x0000000f00007302 */ /* 0x000ea20000000000 */
[----:B-1----:R-:W-:-:S04]  /*0c80*/  FFMA R11, -R15, R18, 1 ;  /* 0x3f8000000f0b7423 */ /* 0x002fc80000000112 */
[----:B------:R-:W-:-:S04]  /*0c90*/  FFMA R11, R18, R11, R18 ;  /* 0x0000000b120b7223 */ /* 0x000fc80000000012 */
[----:B------:R-:W-:-:S04]  /*0ca0*/  FFMA R18, R0, R11, RZ ;  /* 0x0000000b00127223 */ /* 0x000fc800000000ff */
[----:B------:R-:W-:-:S04]  /*0cb0*/  FFMA R20, -R15, R18, R0 ;  /* 0x000000120f147223 */ /* 0x000fc80000000100 */
[----:B------:R-:W-:Y:S01]  /*0cc0*/  FFMA R11, R11, R20, R18 ;  /* 0x000000140b0b7223 */ /* 0x000fe20000000012 */
[----:B--2---:R-:W-:Y:S06]  /*0cd0*/  @!P0 BRA `(.L_x_83) ;  /* 0x0000000000108947 */ /* 0x004fec0003800000 */
[----:B------:R-:W-:Y:S01]  /*0ce0*/  IMAD.MOV.U32 R11, RZ, RZ, R15 ;  /* 0x000000ffff0b7224 */ /* 0x000fe200078e000f */
[----:B------:R-:W-:-:S07]  /*0cf0*/  MOV R18, 0xd10 ;  /* 0x00000d1000127802 */ /* 0x000fce0000000f00 */
[----:B0-----:R-:W-:Y:S05]  /*0d00*/  CALL.REL.NOINC `($__internal_3_$__cuda_sm3x_div_rn_noftz_f32_slowpath) ;  /* 0x00000008004c7944 */ /* 0x001fea0003c00000 */
[----:B------:R-:W-:-:S07]  /*0d10*/  IMAD.MOV.U32 R11, RZ, RZ, R0 ;  /* 0x000000ffff0b7224 */ /* 0x000fce00078e0000 */
.L_x_83:
[----:B------:R-:W-:Y:S05]  /*0d20*/  BSYNC.RECONVERGENT B3 ;  /* 0x0000000000037941 */ /* 0x000fea0003800200 */
.L_x_82:
[----:B------:R-:W-:-:S13]  /*0d30*/  FSETP.NE.AND P0, PT, |R11|, +INF , PT ;  /* 0x7f8000000b00780b */ /* 0x000fda0003f05200 */
[----:B------:R-:W-:Y:S05]  /*0d40*/  @!P0 BRA `(.L_x_81) ;  /* 0x0000000000208947 */ /* 0x000fea0003800000 */
[----:B------:R-:W-:Y:S01]  /*0d50*/  FSETP.NEU.AND P0, PT, R11, RZ, PT ;  /* 0x000000ff0b00720b */ /* 0x000fe20003f0d000 */
[----:B------:R-:W-:-:S12]  /*0d60*/  IMAD.MOV.U32 R19, RZ, RZ, R11 ;  /* 0x000000ffff137224 */ /* 0x000fd800078e000b */
[----:B------:R-:W-:Y:S05]  /*0d70*/  @!P0 BRA `(.L_x_81) ;  /* 0x0000000000148947 */ /* 0x000fea0003800000 */
[----:B0-----:R-:W-:-:S06]  /*0d80*/  IMAD.WIDE R20, R17, 0x4, R12 ;  /* 0x0000000411147825 */ /* 0x001fcc00078e020c */
[----:B------:R-:W2:Y:S01]  /*0d90*/  LDG.E.CONSTANT R21, desc[UR6][R20.64] ;  /* 0x0000000614157981 */ /* 0x000ea2000c1e9900 */
[----:B------:R-:W-:Y:S01]  /*0da0*/  IMAD.MOV.U32 R19, RZ, RZ, R11 ;  /* 0x000000ffff137224 */ /* 0x000fe200078e000b */
[----:B--2---:R-:W-:-:S13]  /*0db0*/  FSETP.NE.AND P0, PT, |R21|, +INF , PT ;  /* 0x7f8000001500780b */ /* 0x004fda0003f05200 */
[----:B------:R-:W-:-:S07]  /*0dc0*/  @P0 FFMA R14, R21, R11, R14 ;  /* 0x0000000b150e0223 */ /* 0x000fce000000000e */
.L_x_81:
[----:B------:R-:W-:Y:S05]  /*0dd0*/  BSYNC.RECONVERGENT B2 ;  /* 0x0000000000027941 */ /* 0x000fea0003800200 */
.L_x_80:
[----:B------:R-:W-:Y:S01]  /*0de0*/  FADD R16, R19, R16 ;  /* 0x0000001013107221 */ /* 0x000fe20000000000 */
[----:B------:R-:W-:Y:S01]  /*0df0*/  VIADD R33, R33, 0x1 ;  /* 0x0000000121217836 */ /* 0x000fe20000000000 */
[C---:B------:R-:W-:Y:S01]  /*0e00*/  ISETP.NE.AND P0, PT, R17.reuse, RZ, PT ;  /* 0x000000ff1100720c */ /* 0x040fe20003f05270 */
[----:B------:R-:W-:-:S03]  /*0e10*/  VIADD R17, R17, 0xffffffff ;  /* 0xffffffff11117836 */ /* 0x000fc60000000000 */
[----:B------:R-:W-:Y:S02]  /*0e20*/  FSETP.LTU.AND P0, PT, R16, R7, P0 ;  /* 0x000000071000720b */ /* 0x000fe40000709000 */
[----:B------:R-:W-:-:S13]  /*0e30*/  ISETP.LT.AND P1, PT, R33, R10, PT ;  /* 0x0000000a2100720c */ /* 0x000fda0003f21270 */
[----:B------:R-:W-:Y:S05]  /*0e40*/  @P0 BRA P1, `(.L_x_84) ;  /* 0xfffffffc00600947 */ /* 0x000fea000083ffff */
.L_x_73:
[----:B------:R-:W-:Y:S05]  /*0e50*/  BSYNC.RECONVERGENT B1 ;  /* 0x0000000000017941 */ /* 0x000fea0003800200 */
.L_x_71:
[----:B------:R-:W-:-:S04]  /*0e60*/  ISETP.GE.AND P0, PT, R6, R33, PT ;  /* 0x000000210600720c */ /* 0x000fc80003f06270 */
[----:B------:R-:W-:-:S13]  /*0e70*/  ISETP.LT.OR P0, PT, R33, 0x1, !P0 ;  /* 0x000000012100780c */ /* 0x000fda0004701670 */
[----:B------:R-:W-:Y:S05]  /*0e80*/  @P0 BRA `(.L_x_65) ;  /* 0x0000000000580947 */ /* 0x000fea0003800000 */
[----:B0-----:R-:W0:Y:S01]  /*0e90*/  LDC.64 R10, c[0x0][0x380] ;  /* 0x0000e000ff0a7b82 */ /* 0x001e220000000a00 */
[----:B------:R-:W-:-:S05]  /*0ea0*/  IADD3 R33, PT, PT, -R33, R6, RZ ;  /* 0x0000000621217210 */ /* 0x000fca0007ffe1ff */
[----:B0-----:R-:W-:-:S05]  /*0eb0*/  IMAD.WIDE R10, R33, 0x4, R10 ;  /* 0x00000004210a7825 */ /* 0x001fca00078e020a */
[----:B-12---:R-:W2:Y:S02]  /*0ec0*/  LDG.E.CONSTANT R15, desc[UR6][R10.64] ;  /* 0x000000060a0f7981 */ /* 0x006ea4000c1e9900 */
[----:B--2---:R-:W-:-:S13]  /*0ed0*/  FSETP.NE.AND P0, PT, |R15|, +INF , PT ;  /* 0x7f8000000f00780b */ /* 0x004fda0003f05200 */
[----:B------:R-:W-:Y:S05]  /*0ee0*/  @!P0 BRA `(.L_x_65) ;  /* 0x0000000000408947 */ /* 0x000fea0003800000 */
[----:B------:R-:W0:Y:S01]  /*0ef0*/  MUFU.RCP R10, R7 ;  /* 0x00000007000a7308 */ /* 0x000e220000001000 */
[----:B---3--:R-:W-:Y:S01]  /*0f00*/  FADD R11, -R7, R16 ;  /* 0x00000010070b7221 */ /* 0x008fe20000000100 */
[----:B------:R-:W-:Y:S03]  /*0f10*/  BSSY.RECONVERGENT B1, `(.L_x_65) ;  /* 0x000000d000017945 */ /* 0x000fe60003800200 */
[----:B----4-:R-:W-:-:S04]  /*0f20*/  FFMA R0, R15, -R11, R14 ;  /* 0x8000000b0f007223 */ /* 0x010fc8000000000e */
[----:B------:R-:W1:Y:S01]  /*0f30*/  FCHK P0, R0, R7 ;  /* 0x0000000700007302 */ /* 0x000e620000000000 */
[----:B0-----:R-:W-:-:S04]  /*0f40*/  FFMA R13, -R7, R10, 1 ;  /* 0x3f800000070d7423 */ /* 0x001fc8000000010a */
[----:B------:R-:W-:-:S04]  /*0f50*/  FFMA R13, R10, R13, R10 ;  /* 0x0000000d0a0d7223 */ /* 0x000fc8000000000a */
[----:B------:R-:W-:-:S04]  /*0f60*/  FFMA R10, R0, R13, RZ ;  /* 0x0000000d000a7223 */ /* 0x000fc800000000ff */
[----:B------:R-:W-:-:S04]  /*0f70*/  FFMA R11, -R7, R10, R0 ;  /* 0x0000000a070b7223 */ /* 0x000fc80000000100 */
[----:B------:R-:W-:Y:S01]  /*0f80*/  FFMA R30, R13, R11, R10 ;  /* 0x0000000b0d1e7223 */ /* 0x000fe2000000000a */
[----:B-1----:R-:W-:Y:S06]  /*0f90*/  @!P0 BRA `(.L_x_85) ;  /* 0x0000000000108947 */ /* 0x002fec0003800000 */
[----:B------:R-:W-:Y:S01]  /*0fa0*/  IMAD.MOV.U32 R11, RZ, RZ, R7 ;  /* 0x000000ffff0b7224 */ /* 0x000fe200078e0007 */
[----:B------:R-:W-:-:S07]  /*0fb0*/  MOV R18, 0xfd0 ;  /* 0x00000fd000127802 */ /* 0x000fce0000000f00 */
[----:B------:R-:W-:Y:S05]  /*0fc0*/  CALL.REL.NOINC `($__internal_3_$__cuda_sm3x_div_rn_noftz_f32_slowpath) ;  /* 0x00000004009c7944 */ /* 0x000fea0003c00000 */
[----:B------:R-:W-:-:S07]  /*0fd0*/  IMAD.MOV.U32 R30, RZ, RZ, R0 ;  /* 0x000000ffff1e7224 */ /* 0x000fce00078e0000 */
.L_x_85:
[----:B------:R-:W-:Y:S05]  /*0fe0*/  BSYNC.RECONVERGENT B1 ;  /* 0x0000000000017941 */ /* 0x000fea0003800200 */
.L_x_65:
[----:B------:R-:W-:Y:S05]  /*0ff0*/  BSYNC.RECONVERGENT B0 ;  /* 0x0000000000007941 */ /* 0x000fea0003800200 */
.L_x_64:
[----:B0-----:R-:W0:Y:S01]  /*1000*/  LDC.64 R10, c[0x0][0x3d0] ;  /* 0x0000f400ff0a7b82 */ /* 0x001e220000000a00 */
[----:B------:R-:W2:Y:S02]  /*1010*/  LDCU UR5, c[0x0][0x3c0] ;  /* 0x00007800ff0577ac */ /* 0x000ea40008000800 */
[----:B--2---:R-:W-:Y:S02]  /*1020*/  IMAD R13, R2, UR5, R6 ;  /* 0x00000005020d7c24 */ /* 0x004fe4000f8e0206 */
[----:B------:R-:W-:Y:S02]  /*1030*/  VIADD R6, R6, UR4 ;  /* 0x0000000406067c36 */ /* 0x000fe40008000000 */
[----:B0-----:R-:W-:-:S03]  /*1040*/  IMAD.WIDE R10, R13, 0x4, R10 ;  /* 0x000000040d0a7825 */ /* 0x001fc600078e020a */
[----:B------:R-:W-:Y:S02]  /*1050*/  ISETP.GE.AND P0, PT, R6, UR5, PT ;  /* 0x0000000506007c0c */ /* 0x000fe4000bf06270 */
[----:B------:R2:W-:Y:S11]  /*1060*/  STG.E desc[UR6][R10.64], R30 ;  /* 0x0000001e0a007986 */ /* 0x0005f6000c101906 */
[----:B------:R-:W-:Y:S05]  /*1070*/  @!P0 BRA `(.L_x_86) ;  /* 0xfffffff0006c8947 */ /* 0x000fea000383ffff */
[----:B------:R-:W-:Y:S05]  /*1080*/  EXIT ;  /* 0x000000000000794d */ /* 0x000fea0003800000 */
        .weak           $__internal_2_$__cuda_sm20_div_rn_f64_full
        .type           $__internal_2_$__cuda_sm20_div_rn_f64_full,@function
        .size           $__internal_2_$__cuda_sm20_div_rn_f64_full,($__internal_3_$__cuda_sm3x_div_rn_noftz_f32_slowpath - $__internal_2_$__cuda_sm20_div_rn_f64_full)
$__internal_2_$__cuda_sm20_div_rn_f64_full:
[----:B------:R-:W-:Y:S01]  /*1090*/  FSETP.GEU.AND P2, PT, |R17|, 1.469367938527859385e-39, PT ;  /* 0x001000001100780b */ /* 0x000fe20003f4e200 */
[----:B------:R-:W-:Y:S01]  /*10a0*/  IMAD.MOV.U32 R35, RZ, RZ, 0x1ca00000 ;  /* 0x1ca00000ff237424 */ /* 0x000fe200078e00ff */
[C---:B------:R-:W-:Y:S01]  /*10b0*/  FSETP.GEU.AND P0, PT, |R21|.reuse, 1.469367938527859385e-39, PT ;  /* 0x001000001500780b */ /* 0x040fe20003f0e200 */
[----:B------:R-:W-:Y:S01]  /*10c0*/  IMAD.MOV.U32 R22, RZ, RZ, R16 ;  /* 0x000000ffff167224 */ /* 0x000fe200078e0010 */
[----:B------:R-:W-:Y:S01]  /*10d0*/  LOP3.LUT R18, R21, 0x800fffff, RZ, 0xc0, !PT ;  /* 0x800fffff15127812 */ /* 0x000fe200078ec0ff */
[----:B------:R-:W-:Y:S01]  /*10e0*/  IMAD.MOV.U32 R24, RZ, RZ, 0x1 ;  /* 0x00000001ff187424 */ /* 0x000fe200078e00ff */
[----:B------:R-:W-:Y:S01]  /*10f0*/  LOP3.LUT R34, R17, 0x7ff00000, RZ, 0xc0, !PT ;  /* 0x7ff0000011227812 */ /* 0x000fe200078ec0ff */
[----:B------:R-:W-:Y:S01]  /*1100*/  BSSY.RECONVERGENT B5, `(.L_x_87) ;  /* 0x0000050000057945 */ /* 0x000fe20003800200 */
[----:B------:R-:W-:Y:S01]  /*1110*/  LOP3.LUT R19, R18, 0x3ff00000, RZ, 0xfc, !PT ;  /* 0x3ff0000012137812 */ /* 0x000fe200078efcff */
[----:B------:R-:W-:Y:S01]  /*1120*/  IMAD.MOV.U32 R18, RZ, RZ, R20 ;  /* 0x000000ffff127224 */ /* 0x000fe200078e0014 */
[----:B------:R-:W-:-:S03]  /*1130*/  LOP3.LUT R37, R21, 0x7ff00000, RZ, 0xc0, !PT ;  /* 0x7ff0000015257812 */ /* 0x000fc600078ec0ff */
[----:B------:R-:W-:Y:S01]  /*1140*/  @!P2 LOP3.LUT R23, R21, 0x7ff00000, RZ, 0xc0, !PT ;  /* 0x7ff000001517a812 */ /* 0x000fe200078ec0ff */
[----:B------:R-:W-:Y:S01]  /*1150*/  @!P2 IMAD.MOV.U32 R26, RZ, RZ, RZ ;  /* 0x000000ffff1aa224 */ /* 0x000fe200078e00ff */
[----:B------:R-:W-:Y:S01]  /*1160*/  @!P0 DMUL R18, R20, 8.98846567431157953865e+307 ;  /* 0x7fe0000014128828 */ /* 0x000fe20000000000 */
[C---:B------:R-:W-:Y:S02]  /*1170*/  ISETP.GE.U32.AND P1, PT, R34.reuse, R37, PT ;  /* 0x000000252200720c */ /* 0x040fe40003f26070 */
[----:B------:R-:W-:Y:S02]  /*1180*/  @!P2 ISETP.GE.U32.AND P3, PT, R34, R23, PT ;  /* 0x000000172200a20c */ /* 0x000fe40003f66070 */
[C---:B------:R-:W-:Y:S01]  /*1190*/  SEL R23, R35.reuse, 0x63400000, !P1 ;  /* 0x6340000023177807 */ /* 0x040fe20004800000 */
[----:B------:R-:W0:Y:S01]  /*11a0*/  MUFU.RCP64H R25, R19 ;  /* 0x0000001300197308 */ /* 0x000e220000001800 */
[----:B------:R-:W-:Y:S02]  /*11b0*/  @!P2 SEL R27, R35, 0x63400000, !P3 ;  /* 0x63400000231ba807 */ /* 0x000fe40005800000 */
[----:B------:R-:W-:-:S02]  /*11c0*/  LOP3.LUT R23, R23, 0x800fffff, R17, 0xf8, !PT ;  /* 0x800fffff17177812 */ /* 0x000fc400078ef811 */
[----:B------:R-:W-:Y:S02]  /*11d0*/  @!P2 LOP3.LUT R27, R27, 0x80000000, R17, 0xf8, !PT ;  /* 0x800000001b1ba812 */ /* 0x000fe400078ef811 */
[----:B------:R-:W-:Y:S02]  /*11e0*/  @!P0 LOP3.LUT R37, R19, 0x7ff00000, RZ, 0xc0, !PT ;  /* 0x7ff0000013258812 */ /* 0x000fe400078ec0ff */
[----:B------:R-:W-:-:S06]  /*11f0*/  @!P2 LOP3.LUT R27, R27, 0x100000, RZ, 0xfc, !PT ;  /* 0x001000001b1ba812 */ /* 0x000fcc00078efcff */
[----:B------:R-:W-:Y:S02]  /*1200*/  @!P2 DFMA R22, R22, 2, -R26 ;  /* 0x400000001616a82b */ /* 0x000fe4000000081a */
[----:B0-----:R-:W-:-:S08]  /*1210*/  DFMA R26, R24, -R18, 1 ;  /* 0x3ff00000181a742b */ /* 0x001fd00000000812 */
[----:B------:R-:W-:-:S08]  /*1220*/  DFMA R26, R26, R26, R26 ;  /* 0x0000001a1a1a722b */ /* 0x000fd0000000001a */
[----:B------:R-:W-:-:S08]  /*1230*/  DFMA R26, R24, R26, R24 ;  /* 0x0000001a181a722b */ /* 0x000fd00000000018 */
[----:B------:R-:W-:-:S08]  /*1240*/  DFMA R24, R26, -R18, 1 ;  /* 0x3ff000001a18742b */ /* 0x000fd00000000812 */
[----:B------:R-:W-:-:S08]  /*1250*/  DFMA R24, R26, R24, R26 ;  /* 0x000000181a18722b */ /* 0x000fd0000000001a */
[----:B------:R-:W-:-:S08]  /*1260*/  DMUL R26, R24, R22 ;  /* 0x00000016181a7228 */ /* 0x000fd00000000000 */
[----:B------:R-:W-:-:S08]  /*1270*/  DFMA R28, R26, -R18, R22 ;  /* 0x800000121a1c722b */ /* 0x000fd00000000016 */
[----:B------:R-:W-:Y:S01]  /*1280*/  DFMA R28, R24, R28, R26 ;  /* 0x0000001c181c722b */ /* 0x000fe2000000001a */
[----:B------:R-:W-:Y:S01]  /*1290*/  IMAD.MOV.U32 R26, RZ, RZ, R34 ;  /* 0x000000ffff1a7224 */ /* 0x000fe200078e0022 */
[----:B------:R-:W-:-:S05]  /*12a0*/  @!P2 LOP3.LUT R26, R23, 0x7ff00000, RZ, 0xc0, !PT ;  /* 0x7ff00000171aa812 */ /* 0x000fca00078ec0ff */
[----:B------:R-:W-:-:S05]  /*12b0*/  VIADD R24, R26, 0xffffffff ;  /* 0xffffffff1a187836 */ /* 0x000fca0000000000 */
[----:B------:R-:W-:Y:S01]  /*12c0*/  ISETP.GT.U32.AND P0, PT, R24, 0x7feffffe, PT ;  /* 0x7feffffe1800780c */ /* 0x000fe20003f04070 */
[----:B------:R-:W-:-:S05]  /*12d0*/  VIADD R24, R37, 0xffffffff ;  /* 0xffffffff25187836 */ /* 0x000fca0000000000 */
[----:B------:R-:W-:-:S13]  /*12e0*/  ISETP.GT.U32.OR P0, PT, R24, 0x7feffffe, P0 ;  /* 0x7feffffe1800780c */ /* 0x000fda0000704470 */
[----:B------:R-:W-:Y:S05]  /*12f0*/  @P0 BRA `(.L_x_88) ;  /* 0x00000000006c0947 */ /* 0x000fea0003800000 */
[----:B------:R-:W-:-:S04]  /*1300*/  LOP3.LUT R17, R21, 0x7ff00000, RZ, 0xc0, !PT ;  /* 0x7ff0000015117812 */ /* 0x000fc800078ec0ff */
[CC--:B------:R-:W-:Y:S02]  /*1310*/  VIADDMNMX R16, R34.reuse, -R17.reuse, 0xb9600000, !PT ;  /* 0xb960000022107446 */ /* 0x0c0fe40007800911 */
[----:B------:R-:W-:Y:S02]  /*1320*/  ISETP.GE.U32.AND P0, PT, R34, R17, PT ;  /* 0x000000112200720c */ /* 0x000fe40003f06070 */
[----:B------:R-:W-:Y:S02]  /*1330*/  VIMNMX R16, PT, PT, R16, 0x46a00000, PT ;  /* 0x46a0000010107848 */ /* 0x000fe40003fe0100 */
[----:B------:R-:W-:-:S05]  /*1340*/  SEL R35, R35, 0x63400000, !P0 ;  /* 0x6340000023237807 */ /* 0x000fca0004000000 */
[----:B------:R-:W-:Y:S02]  /*1350*/  IMAD.IADD R26, R16, 0x1, -R35 ;  /* 0x00000001101a7824 */ /* 0x000fe400078e0a23 */
[----:B------:R-:W-:Y:S02]  /*1360*/  IMAD.MOV.U32 R16, RZ, RZ, RZ ;  /* 0x000000ffff107224 */ /* 0x000fe400078e00ff */
[----:B------:R-:W-:-:S06]  /*1370*/  VIADD R17, R26, 0x7fe00000 ;  /* 0x7fe000001a117836 */ /* 0x000fcc0000000000 */
[----:B------:R-:W-:-:S10]  /*1380*/  DMUL R24, R28, R16 ;  /* 0x000000101c187228 */ /* 0x000fd40000000000 */
[----:B------:R-:W-:-:S13]  /*1390*/  FSETP.GTU.AND P0, PT, |R25|, 1.469367938527859385e-39, PT ;  /* 0x001000001900780b */ /* 0x000fda0003f0c200 */
[----:B------:R-:W-:Y:S05]  /*13a0*/  @P0 BRA `(.L_x_89) ;  /* 0x0000000000940947 */ /* 0x000fea0003800000 */
[----:B------:R-:W-:-:S06]  /*13b0*/  DFMA R18, R28, -R18, R22 ;  /* 0x800000121c12722b */ /* 0x000fcc0000000016 */
[----:B------:R-:W-:-:S04]  /*13c0*/  MOV R18, RZ ;  /* 0x000000ff00127202 */ /* 0x000fc80000000f00 */
[C---:B------:R-:W-:Y:S02]  /*13d0*/  FSETP.NEU.AND P0, PT, R19.reuse, RZ, PT ;  /* 0x000000ff1300720b */ /* 0x040fe40003f0d000 */
[----:B------:R-:W-:-:S04]  /*13e0*/  LOP3.LUT R21, R19, 0x80000000, R21, 0x48, !PT ;  /* 0x8000000013157812 */ /* 0x000fc800078e4815 */
[----:B------:R-:W-:-:S07]  /*13f0*/  LOP3.LUT R19, R21, R17, RZ, 0xfc, !PT ;  /* 0x0000001115137212 */ /* 0x000fce00078efcff */
[----:B------:R-:W-:Y:S05]  /*1400*/  @!P0 BRA `(.L_x_89) ;  /* 0x00000000007c8947 */ /* 0x000fea0003800000 */
[----:B------:R-:W-:Y:S01]  /*1410*/  IMAD.MOV R17, RZ, RZ, -R26 ;  /* 0x000000ffff117224 */ /* 0x000fe200078e0a1a */
[----:B------:R-:W-:Y:S01]  /*1420*/  DMUL.RP R18, R28, R18 ;  /* 0x000000121c127228 */ /* 0x000fe20000008000 */
[----:B------:R-:W-:-:S06]  /*1430*/  IMAD.MOV.U32 R16, RZ, RZ, RZ ;  /* 0x000000ffff107224 */ /* 0x000fcc00078e00ff */
[----:B------:R-:W-:-:S03]  /*1440*/  DFMA R16, R24, -R16, R28 ;  /* 0x800000101810722b */ /* 0x000fc6000000001c */
[----:B------:R-:W-:-:S03]  /*1450*/  LOP3.LUT R21, R19, R21, RZ, 0x3c, !PT ;  /* 0x0000001513157212 */ /* 0x000fc600078e3cff */
[----:B------:R-:W-:-:S04]  /*1460*/  IADD3 R16, PT, PT, -R26, -0x43300000, RZ ;  /* 0xbcd000001a107810 */ /* 0x000fc80007ffe1ff */
[----:B------:R-:W-:-:S04]  /*1470*/  FSETP.NEU.AND P0, PT, |R17|, R16, PT ;  /* 0x000000101100720b */ /* 0x000fc80003f0d200 */
[----:B------:R-:W-:Y:S02]  /*1480*/  FSEL R24, R18, R24, !P0 ;  /* 0x0000001812187208 */ /* 0x000fe40004000000 */
[----:B------:R-:W-:Y:S01]  /*1490*/  FSEL R25, R21, R25, !P0 ;  /* 0x0000001915197208 */ /* 0x000fe20004000000 */
[----:B------:R-:W-:Y:S06]  /*14a0*/  BRA `(.L_x_89) ;  /* 0x0000000000547947 */ /* 0x000fec0003800000 */
.L_x_88:
[----:B------:R-:W-:-:S14]  /*14b0*/  DSETP.NAN.AND P0, PT, R16, R16, PT ;  /* 0x000000101000722a */ /* 0x000fdc0003f08000 */
[----:B------:R-:W-:Y:S05]  /*14c0*/  @P0 BRA `(.L_x_90) ;  /* 0x0000000000440947 */ /* 0x000fea0003800000 */
[----:B------:R-:W-:-:S14]  /*14d0*/  DSETP.NAN.AND P0, PT, R20, R20, PT ;  /* 0x000000141400722a */ /* 0x000fdc0003f08000 */
[----:B------:R-:W-:Y:S05]  /*14e0*/  @P0 BRA `(.L_x_91) ;  /* 0x0000000000300947 */ /* 0x000fea0003800000 */
[----:B------:R-:W-:Y:S01]  /*14f0*/  ISETP.NE.AND P0, PT, R26, R37, PT ;  /* 0x000000251a00720c */ /* 0x000fe20003f05270 */
[----:B------:R-:W-:Y:S02]  /*1500*/  IMAD.MOV.U32 R24, RZ, RZ, 0x0 ;  /* 0x00000000ff187424 */ /* 0x000fe400078e00ff */
[----:B------:R-:W-:-:S10]  /*1510*/  IMAD.MOV.U32 R25, RZ, RZ, -0x80000 ;  /* 0xfff80000ff197424 */ /* 0x000fd400078e00ff */
[----:B------:R-:W-:Y:S05]  /*1520*/  @!P0 BRA `(.L_x_89) ;  /* 0x0000000000348947 */ /* 0x000fea0003800000 */
[----:B------:R-:W-:Y:S02]  /*1530*/  ISETP.NE.AND P0, PT, R26, 0x7ff00000, PT ;  /* 0x7ff000001a00780c */ /* 0x000fe40003f05270 */
[----:B------:R-:W-:Y:S02]  /*1540*/  LOP3.LUT R25, R17, 0x80000000, R21, 0x48, !PT ;  /* 0x8000000011197812 */ /* 0x000fe400078e4815 */
[----:B------:R-:W-:-:S13]  /*1550*/  ISETP.EQ.OR P0, PT, R37, RZ, !P0 ;  /* 0x000000ff2500720c */ /* 0x000fda0004702670 */
[----:B------:R-:W-:Y:S01]  /*1560*/  @P0 LOP3.LUT R16, R25, 0x7ff00000, RZ, 0xfc, !PT ;  /* 0x7ff0000019100812 */ /* 0x000fe200078efcff */
[----:B------:R-:W-:Y:S02]  /*1570*/  @!P0 IMAD.MOV.U32 R24, RZ, RZ, RZ ;  /* 0x000000ffff188224 */ /* 0x000fe400078e00ff */
[----:B------:R-:W-:Y:S02]  /*1580*/  @P0 IMAD.MOV.U32 R24, RZ, RZ, RZ ;  /* 0x000000ffff180224 */ /* 0x000fe400078e00ff */
[----:B------:R-:W-:Y:S01]  /*1590*/  @P0 IMAD.MOV.U32 R25, RZ, RZ, R16 ;  /* 0x000000ffff190224 */ /* 0x000fe200078e0010 */
[----:B------:R-:W-:Y:S06]  /*15a0*/  BRA `(.L_x_89) ;  /* 0x0000000000147947 */ /* 0x000fec0003800000 */
.L_x_91:
[----:B------:R-:W-:Y:S01]  /*15b0*/  LOP3.LUT R25, R21, 0x80000, RZ, 0xfc, !PT ;  /* 0x0008000015197812 */ /* 0x000fe200078efcff */
[----:B------:R-:W-:Y:S01]  /*15c0*/  IMAD.MOV.U32 R24, RZ, RZ, R20 ;  /* 0x000000ffff187224 */ /* 0x000fe200078e0014 */
[----:B------:R-:W-:Y:S06]  /*15d0*/  BRA `(.L_x_89) ;  /* 0x0000000000087947 */ /* 0x000fec0003800000 */
.L_x_90:
[----:B------:R-:W-:Y:S01]  /*15e0*/  LOP3.LUT R25, R17, 0x80000, RZ, 0xfc, !PT ;  /* 0x0008000011197812 */ /* 0x000fe200078efcff */
[----:B------:R-:W-:-:S07]  /*15f0*/  IMAD.MOV.U32 R24, RZ, RZ, R16 ;  /* 0x000000ffff187224 */ /* 0x000fce00078e0010 */
.L_x_89:
[----:B------:R-:W-:Y:S05]  /*1600*/  BSYNC.RECONVERGENT B5 ;  /* 0x0000000000057941 */ /* 0x000fea0003800200 */
.L_x_87:
[----:B------:R-:W-:Y:S02]  /*1610*/  IMAD.MOV.U32 R16, RZ, RZ, R0 ;  /* 0x000000ffff107224 */ /* 0x000fe400078e0000 */
[----:B------:R-:W-:-:S04]  /*1620*/  IMAD.MOV.U32 R17, RZ, RZ, 0x0 ;  /* 0x00000000ff117424 */ /* 0x000fc800078e00ff */
[----:B------:R-:W-:Y:S05]  /*1630*/  RET.REL.NODEC R16 `(volume_adjusted_ma_batch_f32) ;  /* 0xffffffe810707950 */ /* 0x000fea0003c3ffff */
        .weak           $__internal_3_$__cuda_sm3x_div_rn_noftz_f32_slowpath
        .type           $__internal_3_$__cuda_sm3x_div_rn_noftz_f32_slowpath,@function
        .size           $__internal_3_$__cuda_sm3x_div_rn_noftz_f32_slowpath,(.L_x_107 - $__internal_3_$__cuda_sm3x_div_rn_noftz_f32_slowpath)
$__internal_3_$__cuda_sm3x_div_rn_noftz_f32_slowpath:
[----:B------:R-:W-:Y:S01]  /*1640*/  SHF.R.U32.HI R20, RZ, 0x17, R11 ;  /* 0x00000017ff147819 */ /* 0x000fe2000001160b */
[----:B------:R-:W-:Y:S01]  /*1650*/  BSSY.RECONVERGENT B4, `(.L_x_92) ;  /* 0x0000062000047945 */ /* 0x000fe20003800200 */
[----:B------:R-:W-:Y:S02]  /*1660*/  SHF.R.U32.HI R21, RZ, 0x17, R0 ;  /* 0x00000017ff157819 */ /* 0x000fe40000011600 */
[----:B------:R-:W-:Y:S02]  /*1670*/  LOP3.LUT R20, R20, 0xff, RZ, 0xc0, !PT ;  /* 0x000000ff14147812 */ /* 0x000fe400078ec0ff */
[----:B------:R-:W-:-:S03]  /*1680*/  LOP3.LUT R23, R21, 0xff, RZ, 0xc0, !PT ;  /* 0x000000ff15177812 */ /* 0x000fc600078ec0ff */
[----:B------:R-:W-:Y:S02]  /*1690*/  VIADD R24, R20, 0xffffffff ;  /* 0xffffffff14187836 */ /* 0x000fe40000000000 */
[----:B------:R-:W-:-:S03]  /*16a0*/  VIADD R22, R23, 0xffffffff ;  /* 0xffffffff17167836 */ /* 0x000fc60000000000 */
        /* <DEDUP_REMOVED lines=20> */
[----:B------:R-:W-:Y:S02]  /*17f0*/  ISETP.GE.AND P0, PT, R22, RZ, PT ;  /* 0x000000ff1600720c */ /* 0x000fe40003f06270 */
[----:B------:R-:W-:-:S11]  /*1800*/  ISETP.GE.AND P1, PT, R24, RZ, PT ;  /* 0x000000ff1800720c */ /* 0x000fd60003f26270 */
[----:B------:R-:W-:Y:S01]  /*1810*/  @P0 MOV R21, RZ ;  /* 0x000000ff00150202 */ /* 0x000fe20000000f00 */
[----:B------:R-:W-:Y:S02]  /*1820*/  @!P0 IMAD.MOV.U32 R21, RZ, RZ, -0x40 ;  /* 0xffffffc0ff158424 */ /* 0x000fe400078e00ff */
[----:B------:R-:W-:Y:S01]  /*1830*/  @!P0 FFMA R0, R0, 1.84467440737095516160e+19, RZ ;  /* 0x5f80000000008823 */ /* 0x000fe200000000ff */
[----:B------:R-:W-:Y:S01]  /*1840*/  @!P1 FFMA R11, R11, 1.84467440737095516160e+19, RZ ;  /* 0x5f8000000b0b9823 */ /* 0x000fe200000000ff */
[----:B------:R-:W-:-:S07]  /*1850*/  @!P1 VIADD R21, R21, 0x40 ;  /* 0x0000004015159836 */ /* 0x000fce0000000000 */
.L_x_93:
[----:B------:R-:W-:Y:S01]  /*1860*/  LEA R22, R20, 0xc0800000, 0x17 ;  /* 0xc080000014167811 */ /* 0x000fe200078eb8ff */
[----:B------:R-:W-:Y:S01]  /*1870*/  VIADD R23, R23, 0xffffff81 ;  /* 0xffffff8117177836 */ /* 0x000fe20000000000 */
[----:B------:R-:W-:Y:S03]  /*1880*/  BSSY.RECONVERGENT B5, `(.L_x_98) ;  /* 0x0000035000057945 */ /* 0x000fe60003800200 */
[----:B------:R-:W-:Y:S02]  /*1890*/  IMAD.IADD R24, R11, 0x1, -R22 ;  /* 0x000000010b187824 */ /* 0x000fe400078e0a16 */
[C---:B------:R-:W-:Y:S02]  /*18a0*/  IMAD R0, R23.reuse, -0x800000, R0 ;  /* 0xff80000017007824 */ /* 0x040fe400078e0200 */
[----:B------:R0:W1:Y:S01]  /*18b0*/  MUFU.RCP R11, R24 ;  /* 0x00000018000b7308 */ /* 0x0000620000001000 */
[----:B------:R-:W-:Y:S01]  /*18c0*/  FADD.FTZ R25, -R24, -RZ ;  /* 0x800000ff18197221 */ /* 0x000fe20000010100 */
[----:B0-----:R-:W-:-:S05]  /*18d0*/  IADD3 R24, PT, PT, R23, 0x7f, -R20 ;  /* 0x0000007f17187810 */ /* 0x001fca0007ffe814 */
[----:B------:R-:W-:Y:S02]  /*18e0*/  IMAD.IADD R21, R24, 0x1, R21 ;  /* 0x0000000118157824 */ /* 0x000fe400078e0215 */
[----:B-1----:R-:W-:-:S04]  /*18f0*/  FFMA R22, R11, R25, 1 ;  /* 0x3f8000000b167423 */ /* 0x002fc80000000019 */
        /* <DEDUP_REMOVED lines=19> */
[-CC-:B------:R-:W-:Y:S01]  /*1a30*/  FFMA.RZ R20, R11, R25.reuse, R22.reuse ;  /* 0x000000190b147223 */ /* 0x180fe2000000c016 */
[C---:B------:R-:W-:Y:S02]  /*1a40*/  ISETP.NE.AND P2, PT, R23.reuse, RZ, PT ;  /* 0x000000ff1700720c */ /* 0x040fe40003f45270 */
[----:B------:R-:W-:Y:S02]  /*1a50*/  ISETP.NE.AND P1, PT, R23, RZ, PT ;  /* 0x000000ff1700720c */ /* 0x000fe40003f25270 */
[----:B------:R-:W-:Y:S01]  /*1a60*/  LOP3.LUT R21, R20, 0x7fffff, RZ, 0xc0, !PT ;  /* 0x007fffff14157812 */ /* 0x000fe200078ec0ff */
[CCC-:B------:R-:W-:Y:S01]  /*1a70*/  FFMA.RP R20, R11.reuse, R25.reuse, R22.reuse ;  /* 0x000000190b147223 */ /* 0x1c0fe20000008016 */
[----:B------:R-:W-:Y:S01]  /*1a80*/  FFMA.RM R11, R11, R25, R22 ;  /* 0x000000190b0b7223 */ /* 0x000fe20000004016 */
[----:B------:R-:W-:Y:S01]  /*1a90*/  VIADD R22, R23, 0x20 ;  /* 0x0000002017167836 */ /* 0x000fe20000000000 */
[----:B------:R-:W-:Y:S01]  /*1aa0*/  LOP3.LUT R21, R21, 0x800000, RZ, 0xfc, !PT ;  /* 0x0080000015157812 */ /* 0x000fe200078efcff */
[----:B------:R-:W-:-:S02]  /*1ab0*/  IMAD.MOV R23, RZ, RZ, -R23 ;  /* 0x000000ffff177224 */ /* 0x000fc400078e0a17 */
[----:B------:R-:W-:Y:S02]  /*1ac0*/  FSETP.NEU.FTZ.AND P0, PT, R20, R11, PT ;  /* 0x0000000b1400720b */ /* 0x000fe40003f1d000 */
[----:B------:R-:W-:Y:S02]  /*1ad0*/  SHF.L.U32 R22, R21, R22, RZ ;  /* 0x0000001615167219 */ /* 0x000fe400000006ff */
[----:B------:R-:W-:Y:S02]  /*1ae0*/  SEL R20, R23, RZ, P2 ;  /* 0x000000ff17147207 */ /* 0x000fe40001000000 */
[----:B------:R-:W-:Y:S02]  /*1af0*/  ISETP.NE.AND P1, PT, R22, RZ, P1 ;  /* 0x000000ff1600720c */ /* 0x000fe40000f25270 */
[----:B------:R-:W-:Y:S02]  /*1b00*/  SHF.R.U32.HI R20, RZ, R20, R21 ;  /* 0x00000014ff147219 */ /* 0x000fe40000011615 */
[----:B------:R-:W-:-:S02]  /*1b10*/  PLOP3.LUT P0, PT, P0, P1, PT, 0xf8, 0x8f ;  /* 0x00000000008f781c */ /* 0x000fc40000703f70 */
[----:B------:R-:W-:Y:S02]  /*1b20*/  SHF.R.U32.HI R22, RZ, 0x1, R20 ;  /* 0x00000001ff167819 */ /* 0x000fe40000011614 */
[----:B------:R-:W-:-:S04]  /*1b30*/  SEL R11, RZ, 0x1, !P0 ;  /* 0x00000001ff0b7807 */ /* 0x000fc80004000000 */
[----:B------:R-:W-:-:S04]  /*1b40*/  LOP3.LUT R11, R11, 0x1, R22, 0xf8, !PT ;  /* 0x000000010b0b7812 */ /* 0x000fc800078ef816 */
[----:B------:R-:W-:-:S05]  /*1b50*/  LOP3.LUT R11, R11, R20, RZ, 0xc0, !PT ;  /* 0x000000140b0b7212 */ /* 0x000fca00078ec0ff */
[----:B------:R-:W-:-:S05]  /*1b60*/  IMAD.IADD R11, R22, 0x1, R11 ;  /* 0x00000001160b7824 */ /* 0x000fca00078e020b */
[----:B------:R-:W-:Y:S01]  /*1b70*/  LOP3.LUT R0, R11, R0, RZ, 0xfc, !PT ;  /* 0x000000000b007212 */ /* 0x000fe200078efcff */
[----:B------:R-:W-:Y:S06]  /*1b80*/  BRA `(.L_x_101) ;  /* 0x0000000000107947 */ /* 0x000fec0003800000 */
.L_x_100:
[----:B------:R-:W-:-:S04]  /*1b90*/  LOP3.LUT R0, R0, 0x80000000, RZ, 0xc0, !PT ;  /* 0x8000000000007812 */ /* 0x000fc800078ec0ff */
[----:B------:R-:W-:Y:S01]  /*1ba0*/  LOP3.LUT R0, R0, 0x7f800000, RZ, 0xfc, !PT ;  /* 0x7f80000000007812 */ /* 0x000fe200078efcff */
[----:B------:R-:W-:Y:S06]  /*1bb0*/  BRA `(.L_x_101) ;  /* 0x0000000000047947 */ /* 0x000fec0003800000 */
.L_x_99:
[----:B------:R-:W-:-:S07]  /*1bc0*/  IMAD R0, R21, 0x800000, R0 ;  /* 0x0080000015007824 */ /* 0x000fce00078e0200 */
.L_x_101:
[----:B------:R-:W-:Y:S05]  /*1bd0*/  BSYNC.RECONVERGENT B5 ;  /* 0x0000000000057941 */ /* 0x000fea0003800200 */
.L_x_98:
[----:B------:R-:W-:Y:S05]  /*1be0*/  BRA `(.L_x_102) ;  /* 0x0000000000207947 */ /* 0x000fea0003800000 */
.L_x_97:
[----:B------:R-:W-:-:S04]  /*1bf0*/  LOP3.LUT R0, R11, 0x80000000, R0, 0x48, !PT ;  /* 0x800000000b007812 */ /* 0x000fc800078e4800 */
[----:B------:R-:W-:Y:S01]  /*1c00*/  LOP3.LUT R0, R0, 0x7f800000, RZ, 0xfc, !PT ;  /* 0x7f80000000007812 */ /* 0x000fe200078efcff */
[----:B------:R-:W-:Y:S06]  /*1c10*/  BRA `(.L_x_102) ;  /* 0x0000000000147947 */ /* 0x000fec0003800000 */
.L_x_96:
[----:B------:R-:W-:Y:S01]  /*1c20*/  LOP3.LUT R0, R11, 0x80000000, R0, 0x48, !PT ;  /* 0x800000000b007812 */ /* 0x000fe200078e4800 */
[----:B------:R-:W-:Y:S06]  /*1c30*/  BRA `(.L_x_102) ;  /* 0x00000000000c7947 */ /* 0x000fec0003800000 */
.L_x_95:
[----:B------:R-:W0:Y:S01]  /*1c40*/  MUFU.RSQ R0, -QNAN ;  /* 0xffc0000000007908 */ /* 0x000e220000001400 */
[----:B------:R-:W-:Y:S05]  /*1c50*/  BRA `(.L_x_102) ;  /* 0x0000000000047947 */ /* 0x000fea0003800000 */
.L_x_94:
[----:B------:R-:W-:-:S07]  /*1c60*/  FADD.FTZ R0, R0, R11 ;  /* 0x0000000b00007221 */ /* 0x000fce0000010000 */
.L_x_102:
[----:B------:R-:W-:Y:S05]  /*1c70*/  BSYNC.RECONVERGENT B4 ;  /* 0x0000000000047941 */ /* 0x000fea0003800200 */
.L_x_92:
[----:B------:R-:W-:Y:S02]  /*1c80*/  IMAD.MOV.U32 R20, RZ, RZ, R18 ;  /* 0x000000ffff147224 */ /* 0x000fe400078e0012 */
[----:B------:R-:W-:-:S04]  /*1c90*/  IMAD.MOV.U32 R21, RZ, RZ, 0x0 ;  /* 0x00000000ff157424 */ /* 0x000fc800078e00ff */
[----:B0-----:R-:W-:Y:S05]  /*1ca0*/  RET.REL.NODEC R20 `(volume_adjusted_ma_batch_f32) ;  /* 0xffffffe014d47950 */ /* 0x001fea0003c3ffff */
.L_x_103:
        /* <DEDUP_REMOVED lines=13> */
.L_x_107:


//--------------------- .nv.shared.reserved.0     --------------------------
	.section	.nv.shared.reserved.0,"aw",@nobits
	.weak		__nv_reservedSMEM_offset_0_alias
	.size		__nv_reservedSMEM_offset_0_alias, 0, 64
	.other		__nv_reservedSMEM_offset_0_alias,@"STO_CUDA_RESERVED_SHARED STV_DEFAULT"
__nv_reservedSMEM_offset_0_alias:
	.zero		0
	.zero		64


//--------------------- .nv.constant0.volume_adjusted_ma_multi_series_one_param_time_major_f32 --------------------------
	.section	.nv.constant0.volume_adjusted_ma_multi_series_one_param_time_major_f32,"a",@progbits
	.sectionflags	@""
	.align	4
.nv.constant0.volume_adjusted_ma_multi_series_one_param_time_major_f32:
	.zero		968


//--------------------- .nv.constant0.volume_adjusted_ma_batch_f32 --------------------------
	.section	.nv.constant0.volume_adjusted_ma_batch_f32,"a",@progbits
	.sectionflags	@""
	.align	4
.nv.constant0.volume_adjusted_ma_batch_f32:
	.zero		984


//--------------------- SYMBOLS --------------------------

	.type		.nv.reservedSmem.offset0,@object
	.size		.nv.reservedSmem.offset0,0x4
